//
// Generated by NVIDIA NVVM Compiler
//
// Compiler Build ID: CL-36424714
// Cuda compilation tools, release 13.0, V13.0.88
// Based on NVVM 20.0.0
//

.version 9.0
.target sm_100
.address_size 64

	// .globl	_Z7computefiifffffffPfffS_ffffffffffffffff
.extern .func  (.param .b32 func_retval0) vprintf
(
	.param .b64 vprintf_param_0,
	.param .b64 vprintf_param_1
)
;
.global .align 1 .b8 $str[7] = {37, 46, 49, 55, 103, 10};

.visible .entry _Z7computefiifffffffPfffS_ffffffffffffffff(
	.param .f32 _Z7computefiifffffffPfffS_ffffffffffffffff_param_0,
	.param .u32 _Z7computefiifffffffPfffS_ffffffffffffffff_param_1,
	.param .u32 _Z7computefiifffffffPfffS_ffffffffffffffff_param_2,
	.param .f32 _Z7computefiifffffffPfffS_ffffffffffffffff_param_3,
	.param .f32 _Z7computefiifffffffPfffS_ffffffffffffffff_param_4,
	.param .f32 _Z7computefiifffffffPfffS_ffffffffffffffff_param_5,
	.param .f32 _Z7computefiifffffffPfffS_ffffffffffffffff_param_6,
	.param .f32 _Z7computefiifffffffPfffS_ffffffffffffffff_param_7,
	.param .f32 _Z7computefiifffffffPfffS_ffffffffffffffff_param_8,
	.param .f32 _Z7computefiifffffffPfffS_ffffffffffffffff_param_9,
	.param .u64 .ptr .align 1 _Z7computefiifffffffPfffS_ffffffffffffffff_param_10,
	.param .f32 _Z7computefiifffffffPfffS_ffffffffffffffff_param_11,
	.param .f32 _Z7computefiifffffffPfffS_ffffffffffffffff_param_12,
	.param .u64 .ptr .align 1 _Z7computefiifffffffPfffS_ffffffffffffffff_param_13,
	.param .f32 _Z7computefiifffffffPfffS_ffffffffffffffff_param_14,
	.param .f32 _Z7computefiifffffffPfffS_ffffffffffffffff_param_15,
	.param .f32 _Z7computefiifffffffPfffS_ffffffffffffffff_param_16,
	.param .f32 _Z7computefiifffffffPfffS_ffffffffffffffff_param_17,
	.param .f32 _Z7computefiifffffffPfffS_ffffffffffffffff_param_18,
	.param .f32 _Z7computefiifffffffPfffS_ffffffffffffffff_param_19,
	.param .f32 _Z7computefiifffffffPfffS_ffffffffffffffff_param_20,
	.param .f32 _Z7computefiifffffffPfffS_ffffffffffffffff_param_21,
	.param .f32 _Z7computefiifffffffPfffS_ffffffffffffffff_param_22,
	.param .f32 _Z7computefiifffffffPfffS_ffffffffffffffff_param_23,
	.param .f32 _Z7computefiifffffffPfffS_ffffffffffffffff_param_24,
	.param .f32 _Z7computefiifffffffPfffS_ffffffffffffffff_param_25,
	.param .f32 _Z7computefiifffffffPfffS_ffffffffffffffff_param_26,
	.param .f32 _Z7computefiifffffffPfffS_ffffffffffffffff_param_27,
	.param .f32 _Z7computefiifffffffPfffS_ffffffffffffffff_param_28,
	.param .f32 _Z7computefiifffffffPfffS_ffffffffffffffff_param_29
)
{
	.local .align 8 .b8 	__local_depot0[8];
	.reg .b64 	%SP;
	.reg .b64 	%SPL;
	.reg .pred 	%p<29>;
	.reg .b32 	%r<51>;
	.reg .b32 	%f<247>;
	.reg .b64 	%rd<29>;
	.reg .b64 	%fd<2>;

	mov.u64 	%SPL, __local_depot0;
	cvta.local.u64 	%SP, %SPL;
	ld.param.f32 	%f245, [_Z7computefiifffffffPfffS_ffffffffffffffff_param_0];
	ld.param.u32 	%r23, [_Z7computefiifffffffPfffS_ffffffffffffffff_param_1];
	ld.param.u32 	%r24, [_Z7computefiifffffffPfffS_ffffffffffffffff_param_2];
	ld.param.f32 	%f34, [_Z7computefiifffffffPfffS_ffffffffffffffff_param_4];
	ld.param.f32 	%f37, [_Z7computefiifffffffPfffS_ffffffffffffffff_param_7];
	ld.param.f32 	%f38, [_Z7computefiifffffffPfffS_ffffffffffffffff_param_8];
	ld.param.f32 	%f39, [_Z7computefiifffffffPfffS_ffffffffffffffff_param_9];
	ld.param.u64 	%rd9, [_Z7computefiifffffffPfffS_ffffffffffffffff_param_10];
	ld.param.f32 	%f40, [_Z7computefiifffffffPfffS_ffffffffffffffff_param_11];
	ld.param.f32 	%f41, [_Z7computefiifffffffPfffS_ffffffffffffffff_param_12];
	ld.param.u64 	%rd10, [_Z7computefiifffffffPfffS_ffffffffffffffff_param_13];
	ld.param.f32 	%f42, [_Z7computefiifffffffPfffS_ffffffffffffffff_param_14];
	ld.param.f32 	%f43, [_Z7computefiifffffffPfffS_ffffffffffffffff_param_15];
	ld.param.f32 	%f44, [_Z7computefiifffffffPfffS_ffffffffffffffff_param_16];
	ld.param.f32 	%f45, [_Z7computefiifffffffPfffS_ffffffffffffffff_param_17];
	ld.param.f32 	%f46, [_Z7computefiifffffffPfffS_ffffffffffffffff_param_18];
	ld.param.f32 	%f47, [_Z7computefiifffffffPfffS_ffffffffffffffff_param_19];
	ld.param.f32 	%f48, [_Z7computefiifffffffPfffS_ffffffffffffffff_param_20];
	ld.param.f32 	%f49, [_Z7computefiifffffffPfffS_ffffffffffffffff_param_21];
	ld.param.f32 	%f50, [_Z7computefiifffffffPfffS_ffffffffffffffff_param_22];
	ld.param.f32 	%f51, [_Z7computefiifffffffPfffS_ffffffffffffffff_param_26];
	ld.param.f32 	%f52, [_Z7computefiifffffffPfffS_ffffffffffffffff_param_27];
	ld.param.f32 	%f53, [_Z7computefiifffffffPfffS_ffffffffffffffff_param_28];
	ld.param.f32 	%f54, [_Z7computefiifffffffPfffS_ffffffffffffffff_param_29];
	cvta.to.global.u64 	%rd1, %rd9;
	cvta.to.global.u64 	%rd2, %rd10;
	setp.neu.f32 	%p1, %f245, 0fFA0D9829;
	@%p1 bra 	$L__BB0_27;
	ld.param.f32 	%f229, [_Z7computefiifffffffPfffS_ffffffffffffffff_param_6];
	ld.param.f32 	%f228, [_Z7computefiifffffffPfffS_ffffffffffffffff_param_5];
	ld.param.f32 	%f227, [_Z7computefiifffffffPfffS_ffffffffffffffff_param_3];
	sub.f32 	%f55, %f227, %f34;
	add.f32 	%f56, %f55, 0f7B82CF25;
	sub.f32 	%f57, %f228, %f229;
	add.f32 	%f58, %f57, %f37;
	sub.f32 	%f59, %f58, %f38;
	sub.f32 	%f60, %f59, %f39;
	add.f32 	%f61, %f60, 0f0000007A;
	add.f32 	%f62, %f61, 0f82411007;
	fma.rn.f32 	%f63, %f56, 0f782BCC93, %f62;
	add.f32 	%f64, %f63, 0f79C853D9;
	add.f32 	%f245, %f64, 0fFA0D9829;
	setp.lt.s32 	%p2, %r23, 1;
	@%p2 bra 	$L__BB0_13;
	mov.f32 	%f66, 0f46408400;
	div.rn.f32 	%f67, %f66, %f40;
	mov.f32 	%f68, 0f00000073;
	div.rn.f32 	%f2, %f68, %f67;
	mov.f32 	%f69, 0f00000338;
	sub.f32 	%f70, %f69, %f41;
	mov.f32 	%f71, 0f9109E453;
	fma.rn.f32 	%f72, %f71, 0f7F800000, 0f7F800000;
	add.f32 	%f3, %f72, %f70;
	and.b32  	%r1, %r23, 7;
	setp.lt.u32 	%p3, %r23, 8;
	mov.b32 	%r43, 0;
	@%p3 bra 	$L__BB0_5;
	and.b32  	%r43, %r23, 2147483640;
	neg.s32 	%r46, %r43;
	add.s64 	%rd27, %rd1, 16;
$L__BB0_4:
	.pragma "nounroll";
	mov.b32 	%r26, 115;
	st.global.u32 	[%rd27+-16], %r26;
	sub.f32 	%f73, %f245, %f2;
	add.f32 	%f74, %f3, %f73;
	st.global.u32 	[%rd27+-12], %r26;
	sub.f32 	%f75, %f74, %f2;
	add.f32 	%f76, %f3, %f75;
	st.global.u32 	[%rd27+-8], %r26;
	sub.f32 	%f77, %f76, %f2;
	add.f32 	%f78, %f3, %f77;
	st.global.u32 	[%rd27+-4], %r26;
	sub.f32 	%f79, %f78, %f2;
	add.f32 	%f80, %f3, %f79;
	st.global.u32 	[%rd27], %r26;
	sub.f32 	%f81, %f80, %f2;
	add.f32 	%f82, %f3, %f81;
	st.global.u32 	[%rd27+4], %r26;
	sub.f32 	%f83, %f82, %f2;
	add.f32 	%f84, %f3, %f83;
	st.global.u32 	[%rd27+8], %r26;
	sub.f32 	%f85, %f84, %f2;
	add.f32 	%f86, %f3, %f85;
	st.global.u32 	[%rd27+12], %r26;
	sub.f32 	%f87, %f86, %f2;
	add.f32 	%f245, %f3, %f87;
	add.s32 	%r46, %r46, 8;
	add.s64 	%rd27, %rd27, 32;
	setp.eq.s32 	%p4, %r46, 0;
	@%p4 bra 	$L__BB0_5;
	bra.uni 	$L__BB0_4;
$L__BB0_5:
	setp.eq.s32 	%p5, %r1, 0;
	@%p5 bra 	$L__BB0_13;
	and.b32  	%r5, %r23, 3;
	setp.lt.u32 	%p6, %r1, 4;
	@%p6 bra 	$L__BB0_8;
	mul.wide.u32 	%rd11, %r43, 4;
	add.s64 	%rd12, %rd1, %rd11;
	mov.b32 	%r27, 115;
	st.global.u32 	[%rd12], %r27;
	sub.f32 	%f89, %f245, %f2;
	add.f32 	%f90, %f3, %f89;
	st.global.u32 	[%rd12+4], %r27;
	sub.f32 	%f91, %f90, %f2;
	add.f32 	%f92, %f3, %f91;
	st.global.u32 	[%rd12+8], %r27;
	sub.f32 	%f93, %f92, %f2;
	add.f32 	%f94, %f3, %f93;
	st.global.u32 	[%rd12+12], %r27;
	sub.f32 	%f95, %f94, %f2;
	add.f32 	%f245, %f3, %f95;
	add.s32 	%r43, %r43, 4;
$L__BB0_8:
	setp.eq.s32 	%p7, %r5, 0;
	@%p7 bra 	$L__BB0_13;
	setp.eq.s32 	%p8, %r5, 1;
	@%p8 bra 	$L__BB0_11;
	mul.wide.u32 	%rd13, %r43, 4;
	add.s64 	%rd14, %rd1, %rd13;
	mov.b32 	%r28, 115;
	st.global.u32 	[%rd14], %r28;
	sub.f32 	%f97, %f245, %f2;
	add.f32 	%f98, %f3, %f97;
	st.global.u32 	[%rd14+4], %r28;
	sub.f32 	%f99, %f98, %f2;
	add.f32 	%f245, %f3, %f99;
	add.s32 	%r43, %r43, 2;
$L__BB0_11:
	and.b32  	%r29, %r23, 1;
	setp.eq.b32 	%p9, %r29, 1;
	not.pred 	%p10, %p9;
	@%p10 bra 	$L__BB0_13;
	mul.wide.u32 	%rd15, %r43, 4;
	add.s64 	%rd16, %rd1, %rd15;
	mov.b32 	%r30, 115;
	st.global.u32 	[%rd16], %r30;
	sub.f32 	%f100, %f245, %f2;
	add.f32 	%f245, %f3, %f100;
$L__BB0_13:
	setp.lt.s32 	%p11, %r24, 1;
	@%p11 bra 	$L__BB0_25;
	add.f32 	%f102, %f42, 0f03C88BA0;
	add.f32 	%f103, %f102, 0fC4F08CCD;
	abs.f32 	%f104, %f103;
	setp.gt.f32 	%p12, %f104, 0f00000000;
	max.f32 	%f105, %f104, 0f00000000;
	selp.f32 	%f106, 0f00000000, %f104, %p12;
	div.rn.f32 	%f107, %f106, %f105;
	mul.f32 	%f108, %f107, %f107;
	fma.rn.f32 	%f109, %f108, 0f3B33710B, 0fBC807748;
	fma.rn.f32 	%f110, %f109, %f108, 0f3D2CDAB2;
	fma.rn.f32 	%f111, %f110, %f108, 0fBD992D10;
	fma.rn.f32 	%f112, %f111, %f108, 0f3DD9EA6C;
	fma.rn.f32 	%f113, %f112, %f108, 0fBE117CB1;
	fma.rn.f32 	%f114, %f113, %f108, 0f3E4CBCE0;
	fma.rn.f32 	%f115, %f114, %f108, 0fBEAAAA7D;
	mul.f32 	%f116, %f108, %f115;
	fma.rn.f32 	%f117, %f116, %f107, %f107;
	fma.rn.f32 	%f118, 0f3F6EE581, 0f3FD774EB, %f117;
	neg.f32 	%f119, %f117;
	fma.rn.f32 	%f120, 0f3FEEE581, 0f3FD774EB, %f119;
	selp.f32 	%f121, %f118, %f120, %p12;
	add.f32 	%f122, %f104, 0f00000000;
	setp.eq.f32 	%p13, %f105, 0f00000000;
	setp.eq.f32 	%p14, %f104, 0f00000000;
	selp.f32 	%f123, 0f4016CBE4, %f121, %p14;
	selp.f32 	%f124, 0f40490FDB, %f123, %p13;
	abs.f32 	%f125, %f122;
	setp.nan.f32 	%p15, %f125, %f125;
	copysign.f32 	%f126, %f103, %f124;
	selp.f32 	%f127, %f122, %f126, %p15;
	mov.f32 	%f128, 0fBADA752C;
	sub.f32 	%f14, %f128, %f127;
	mov.f32 	%f129, 0f820A162A;
	div.rn.f32 	%f130, %f129, %f43;
	add.f32 	%f131, %f44, %f130;
	fma.rn.f32 	%f132, %f47, 0f783E20B8, %f46;
	mul.f32 	%f133, %f132, 0f85721C64;
	abs.f32 	%f134, %f133;
	setp.gt.f32 	%p16, %f134, 0f00000492;
	max.f32 	%f135, %f134, 0f00000492;
	selp.f32 	%f136, 0f00000492, %f134, %p16;
	div.rn.f32 	%f137, %f136, %f135;
	mul.f32 	%f138, %f137, %f137;
	fma.rn.f32 	%f139, %f138, 0f3B33710B, 0fBC807748;
	fma.rn.f32 	%f140, %f139, %f138, 0f3D2CDAB2;
	fma.rn.f32 	%f141, %f140, %f138, 0fBD992D10;
	fma.rn.f32 	%f142, %f141, %f138, 0f3DD9EA6C;
	fma.rn.f32 	%f143, %f142, %f138, 0fBE117CB1;
	fma.rn.f32 	%f144, %f143, %f138, 0f3E4CBCE0;
	fma.rn.f32 	%f145, %f144, %f138, 0fBEAAAA7D;
	mul.f32 	%f146, %f138, %f145;
	fma.rn.f32 	%f147, %f146, %f137, %f137;
	neg.f32 	%f148, %f147;
	fma.rn.f32 	%f149, 0f3F6EE581, 0f3FD774EB, %f148;
	selp.f32 	%f150, %f149, %f147, %p16;
	add.f32 	%f151, %f134, 0f00000492;
	setp.eq.f32 	%p17, %f134, 0f00000492;
	selp.f32 	%f152, 0f3F490FDB, %f150, %p17;
	abs.f32 	%f153, %f151;
	setp.nan.f32 	%p18, %f153, %f153;
	copysign.f32 	%f154, %f133, %f152;
	selp.f32 	%f155, %f151, %f154, %p18;
	div.rn.f32 	%f156, %f45, %f155;
	abs.f32 	%f157, %f156;
	mul.f32 	%f158, %f157, 0f80000000;
	fma.rn.f32 	%f159, %f158, 0f3BBB989D, 0f3F000000;
	cvt.sat.f32.f32 	%f160, %f159;
	mov.f32 	%f161, 0f4B400001;
	mov.f32 	%f162, 0f437C0000;
	fma.rm.f32 	%f163, %f160, %f162, %f161;
	add.f32 	%f164, %f163, 0fCB40007F;
	neg.f32 	%f165, %f164;
	fma.rn.f32 	%f166, %f158, 0f3FB8AA3B, %f165;
	fma.rn.f32 	%f167, %f158, 0f32A57060, %f166;
	mov.b32 	%r32, %f163;
	shl.b32 	%r33, %r32, 23;
	mov.b32 	%f168, %r33;
	ex2.approx.ftz.f32 	%f169, %f167;
	mul.f32 	%f170, %f169, %f168;
	abs.f32 	%f171, %f170;
	mov.f32 	%f172, 0f3FB8AA3B;
	mul.rn.f32 	%f173, %f171, %f172;
	cvt.rzi.f32.f32 	%f174, %f173;
	abs.f32 	%f175, %f174;
	setp.gt.f32 	%p19, %f175, 0f42FC0000;
	mov.f32 	%f176, 0f42FC0000;
	copysign.f32 	%f177, %f174, %f176;
	selp.f32 	%f178, %f177, %f174, %p19;
	fma.rn.f32 	%f179, %f178, 0fBF317218, %f171;
	fma.rn.f32 	%f180, %f178, 0f3102E308, %f179;
	mul.f32 	%f181, %f180, 0f3FB8AA3B;
	add.f32 	%f182, %f178, 0f4B40007D;
	mov.b32 	%r34, %f182;
	shl.b32 	%r35, %r34, 23;
	mov.b32 	%f183, %r35;
	ex2.approx.ftz.f32 	%f184, %f181;
	mul.f32 	%f185, %f184, %f183;
	mov.f32 	%f186, 0f3E000000;
	div.approx.ftz.f32 	%f187, %f186, %f185;
	fma.rn.f32 	%f188, %f185, 0f40000000, %f187;
	mov.f32 	%f189, 0f8411E9C0;
	div.rn.f32 	%f190, %f189, %f188;
	add.f32 	%f15, %f131, %f190;
	and.b32  	%r10, %r24, 7;
	setp.lt.u32 	%p20, %r24, 8;
	mov.b32 	%r48, 0;
	@%p20 bra 	$L__BB0_17;
	and.b32  	%r48, %r24, 2147483640;
	neg.s32 	%r47, %r48;
	add.s64 	%rd28, %rd2, 16;
$L__BB0_16:
	.pragma "nounroll";
	add.f32 	%f191, %f245, %f14;
	mov.b32 	%r36, -2113268182;
	st.global.u32 	[%rd28+-16], %r36;
	add.f32 	%f192, %f191, %f15;
	add.f32 	%f193, %f192, %f14;
	st.global.u32 	[%rd28+-12], %r36;
	add.f32 	%f194, %f193, %f15;
	add.f32 	%f195, %f194, %f14;
	st.global.u32 	[%rd28+-8], %r36;
	add.f32 	%f196, %f195, %f15;
	add.f32 	%f197, %f196, %f14;
	st.global.u32 	[%rd28+-4], %r36;
	add.f32 	%f198, %f197, %f15;
	add.f32 	%f199, %f198, %f14;
	st.global.u32 	[%rd28], %r36;
	add.f32 	%f200, %f199, %f15;
	add.f32 	%f201, %f200, %f14;
	st.global.u32 	[%rd28+4], %r36;
	add.f32 	%f202, %f201, %f15;
	add.f32 	%f203, %f202, %f14;
	st.global.u32 	[%rd28+8], %r36;
	add.f32 	%f204, %f203, %f15;
	add.f32 	%f205, %f204, %f14;
	st.global.u32 	[%rd28+12], %r36;
	add.f32 	%f245, %f205, %f15;
	add.s32 	%r47, %r47, 8;
	add.s64 	%rd28, %rd28, 32;
	setp.ne.s32 	%p21, %r47, 0;
	@%p21 bra 	$L__BB0_16;
$L__BB0_17:
	setp.eq.s32 	%p22, %r10, 0;
	@%p22 bra 	$L__BB0_25;
	and.b32  	%r18, %r24, 3;
	setp.lt.u32 	%p23, %r10, 4;
	@%p23 bra 	$L__BB0_20;
	add.f32 	%f207, %f245, %f14;
	mul.wide.u32 	%rd17, %r48, 4;
	add.s64 	%rd18, %rd2, %rd17;
	mov.b32 	%r37, -2113268182;
	st.global.u32 	[%rd18], %r37;
	add.f32 	%f208, %f207, %f15;
	add.f32 	%f209, %f208, %f14;
	st.global.u32 	[%rd18+4], %r37;
	add.f32 	%f210, %f209, %f15;
	add.f32 	%f211, %f210, %f14;
	st.global.u32 	[%rd18+8], %r37;
	add.f32 	%f212, %f211, %f15;
	add.f32 	%f213, %f212, %f14;
	st.global.u32 	[%rd18+12], %r37;
	add.f32 	%f245, %f213, %f15;
	add.s32 	%r48, %r48, 4;
$L__BB0_20:
	setp.eq.s32 	%p24, %r18, 0;
	@%p24 bra 	$L__BB0_25;
	setp.eq.s32 	%p25, %r18, 1;
	@%p25 bra 	$L__BB0_23;
	add.f32 	%f215, %f245, %f14;
	mul.wide.u32 	%rd19, %r48, 4;
	add.s64 	%rd20, %rd2, %rd19;
	mov.b32 	%r38, -2113268182;
	st.global.u32 	[%rd20], %r38;
	add.f32 	%f216, %f215, %f15;
	add.f32 	%f217, %f216, %f14;
	st.global.u32 	[%rd20+4], %r38;
	add.f32 	%f245, %f217, %f15;
	add.s32 	%r48, %r48, 2;
$L__BB0_23:
	and.b32  	%r39, %r24, 1;
	setp.eq.b32 	%p26, %r39, 1;
	not.pred 	%p27, %p26;
	@%p27 bra 	$L__BB0_25;
	add.f32 	%f218, %f245, %f14;
	mul.wide.u32 	%rd21, %r48, 4;
	add.s64 	%rd22, %rd2, %rd21;
	mov.b32 	%r40, -2113268182;
	st.global.u32 	[%rd22], %r40;
	add.f32 	%f245, %f218, %f15;
$L__BB0_25:
	sub.f32 	%f219, %f50, %f49;
	add.f32 	%f220, %f219, 0f024E3290;
	add.f32 	%f221, %f48, %f220;
	mov.f32 	%f222, 0f00000000;
	div.rn.f32 	%f223, %f222, %f221;
	setp.gtu.f32 	%p28, %f245, %f223;
	@%p28 bra 	$L__BB0_27;
	div.rn.f32 	%f224, %f51, 0fC63F9C00;
	add.f32 	%f225, %f53, %f54;
	add.f32 	%f226, %f52, %f225;
	add.f32 	%f245, %f226, %f224;
$L__BB0_27:
	add.u64 	%rd23, %SP, 0;
	add.u64 	%rd24, %SPL, 0;
	cvt.f64.f32 	%fd1, %f245;
	st.local.f64 	[%rd24], %fd1;
	mov.u64 	%rd25, $str;
	cvta.global.u64 	%rd26, %rd25;
	{ // callseq 0, 0
	.param .b64 param0;
	st.param.b64 	[param0], %rd26;
	.param .b64 param1;
	st.param.b64 	[param1], %rd23;
	.param .b32 retval0;
	call.uni (retval0), 
	vprintf, 
	(
	param0, 
	param1
	);
	ld.param.b32 	%r41, [retval0];
	} // callseq 0
	ret;

}


// ===== COMPILED SASS (sm_100) =====

	.target	sm_100

	.elftype	@"ET_EXEC"


//--------------------- .note.nv.tkinfo           --------------------------
	.section	.note.nv.tkinfo,"",@"SHT_NOTE"
	.sectionflags	@"SHF_NOTE_NV_TKINFO"
	.tkinfo
        /*0018*/ 	.word	0x00000002
        /*0030*/ 	.string	""
        /*0030*/ 	.string	"ptxas"
        /*0030*/ 	.string	"Cuda compilation tools, release 13.0, V13.0.88"
        /*0030*/ 	.string	"Build cuda_13.0.r13.0/compiler.36424714_0"
        /*0030*/ 	.string	"-arch sm_100 -m 64 "



//--------------------- .note.nv.cuinfo           --------------------------
	.section	.note.nv.cuinfo,"",@"SHT_NOTE"
	.sectionflags	@"SHF_NOTE_NV_CUINFO"
        /*0018*/ 	.short	0x0002
        /*001a*/ 	.short	0x0064
        /*001c*/ 	.short	0x0082
	.zero		2


//--------------------- .nv.info                  --------------------------
	.section	.nv.info,"",@"SHT_CUDA_INFO"
	.align	4


	//----- nvinfo : EIATTR_REGCOUNT
	.align		4
        /*0000*/ 	.byte	0x04, 0x2f
        /*0002*/ 	.short	(.L_2 - .L_1)
	.align		4
.L_1:
        /*0004*/ 	.word	index@(_Z7computefiifffffffPfffS_ffffffffffffffff)
        /*0008*/ 	.word	0x00000018


	//----- nvinfo : EIATTR_FRAME_SIZE
	.align		4
.L_2:
        /*000c*/ 	.byte	0x04, 0x11
        /*000e*/ 	.short	(.L_4 - .L_3)
	.align		4
.L_3:
        /*0010*/ 	.word	index@($__internal_0_$__cuda_sm3x_div_rn_noftz_f32_slowpath)
        /*0014*/ 	.word	0x00000008


	//----- nvinfo : EIATTR_FRAME_SIZE
	.align		4
.L_4:
        /*0018*/ 	.byte	0x04, 0x11
        /*001a*/ 	.short	(.L_6 - .L_5)
	.align		4
.L_5:
        /*001c*/ 	.word	index@(_Z7computefiifffffffPfffS_ffffffffffffffff)
        /*0020*/ 	.word	0x00000008


	//----- nvinfo : EIATTR_MIN_STACK_SIZE
	.align		4
.L_6:
        /*0024*/ 	.byte	0x04, 0x12
        /*0026*/ 	.short	(.L_8 - .L_7)
	.align		4
.L_7:
        /*0028*/ 	.word	index@(_Z7computefiifffffffPfffS_ffffffffffffffff)
        /*002c*/ 	.word	0x00000008
.L_8:


//--------------------- .nv.compat                --------------------------
	.section	.nv.compat,"",@"SHT_CUDA_COMPAT_INFO"
	.align	4
        /*0000*/ 	.byte	0x02, 0x09, 0x00, 0x00, 0x02, 0x02, 0x01, 0x00, 0x02, 0x05, 0x05, 0x00, 0x03, 0x07, 0x01, 0x01
        /*0010*/ 	.byte	0x02, 0x03, 0x00, 0x00, 0x02, 0x06, 0x01, 0x00, 0x04, 0x0b, 0x08, 0x00, 0x01, 0x00, 0x00, 0x00
        /*0020*/ 	.byte	0x00, 0x00, 0x00, 0x00


//--------------------- .nv.info._Z7computefiifffffffPfffS_ffffffffffffffff --------------------------
	.section	.nv.info._Z7computefiifffffffPfffS_ffffffffffffffff,"",@"SHT_CUDA_INFO"
	.sectionflags	@""
	.align	4


	//----- nvinfo : EIATTR_CUDA_API_VERSION
	.align		4
        /*0000*/ 	.byte	0x04, 0x37
        /*0002*/ 	.short	(.L_10 - .L_9)
.L_9:
        /*0004*/ 	.word	0x00000082


	//----- nvinfo : EIATTR_KPARAM_INFO
	.align		4
.L_10:
        /*0008*/ 	.byte	0x04, 0x17
        /*000a*/ 	.short	(.L_12 - .L_11)
.L_11:
        /*000c*/ 	.word	0x00000000
        /*0010*/ 	.short	0x001d
        /*0012*/ 	.short	0x007c
        /*0014*/ 	.byte	0x00, 0xf0, 0x11, 0x00


	//----- nvinfo : EIATTR_KPARAM_INFO
	.align		4
.L_12:
        /*0018*/ 	.byte	0x04, 0x17
        /*001a*/ 	.short	(.L_14 - .L_13)
.L_13:
        /*001c*/ 	.word	0x00000000
        /*0020*/ 	.short	0x001c
        /*0022*/ 	.short	0x0078
        /*0024*/ 	.byte	0x00, 0xf0, 0x11, 0x00


	//----- nvinfo : EIATTR_KPARAM_INFO
	.align		4
.L_14:
        /*0028*/ 	.byte	0x04, 0x17
        /*002a*/ 	.short	(.L_16 - .L_15)
.L_15:
        /*002c*/ 	.word	0x00000000
        /*0030*/ 	.short	0x001b
        /*0032*/ 	.short	0x0074
        /*0034*/ 	.byte	0x00, 0xf0, 0x11, 0x00


	//----- nvinfo : EIATTR_KPARAM_INFO
	.align		4
.L_16:
        /*0038*/ 	.byte	0x04, 0x17
        /*003a*/ 	.short	(.L_18 - .L_17)
.L_17:
        /*003c*/ 	.word	0x00000000
        /*0040*/ 	.short	0x001a
        /*0042*/ 	.short	0x0070
        /*0044*/ 	.byte	0x00, 0xf0, 0x11, 0x00


	//----- nvinfo : EIATTR_KPARAM_INFO
	.align		4
.L_18:
        /*0048*/ 	.byte	0x04, 0x17
        /*004a*/ 	.short	(.L_20 - .L_19)
.L_19:
        /*004c*/ 	.word	0x00000000
        /*0050*/ 	.short	0x0019
        /*0052*/ 	.short	0x006c
        /*0054*/ 	.byte	0x00, 0xf0, 0x11, 0x00


	//----- nvinfo : EIATTR_KPARAM_INFO
	.align		4
.L_20:
        /*0058*/ 	.byte	0x04, 0x17
        /*005a*/ 	.short	(.L_22 - .L_21)
.L_21:
        /*005c*/ 	.word	0x00000000
        /*0060*/ 	.short	0x0018
        /*0062*/ 	.short	0x0068
        /*0064*/ 	.byte	0x00, 0xf0, 0x11, 0x00


	//----- nvinfo : EIATTR_KPARAM_INFO
	.align		4
.L_22:
        /*0068*/ 	.byte	0x04, 0x17
        /*006a*/ 	.short	(.L_24 - .L_23)
.L_23:
        /*006c*/ 	.word	0x00000000
        /*0070*/ 	.short	0x0017
        /*0072*/ 	.short	0x0064
        /*0074*/ 	.byte	0x00, 0xf0, 0x11, 0x00


	//----- nvinfo : EIATTR_KPARAM_INFO
	.align		4
.L_24:
        /*0078*/ 	.byte	0x04, 0x17
        /*007a*/ 	.short	(.L_26 - .L_25)
.L_25:
        /*007c*/ 	.word	0x00000000
        /*0080*/ 	.short	0x0016
        /*0082*/ 	.short	0x0060
        /*0084*/ 	.byte	0x00, 0xf0, 0x11, 0x00


	//----- nvinfo : EIATTR_KPARAM_INFO
	.align		4
.L_26:
        /*0088*/ 	.byte	0x04, 0x17
        /*008a*/ 	.short	(.L_28 - .L_27)
.L_27:
        /*008c*/ 	.word	0x00000000
        /*0090*/ 	.short	0x0015
        /*0092*/ 	.short	0x005c
        /*0094*/ 	.byte	0x00, 0xf0, 0x11, 0x00


	//----- nvinfo : EIATTR_KPARAM_INFO
	.align		4
.L_28:
        /*0098*/ 	.byte	0x04, 0x17
        /*009a*/ 	.short	(.L_30 - .L_29)
.L_29:
        /*009c*/ 	.word	0x00000000
        /*00a0*/ 	.short	0x0014
        /*00a2*/ 	.short	0x0058
        /*00a4*/ 	.byte	0x00, 0xf0, 0x11, 0x00


	//----- nvinfo : EIATTR_KPARAM_INFO
	.align		4
.L_30:
        /*00a8*/ 	.byte	0x04, 0x17
        /*00aa*/ 	.short	(.L_32 - .L_31)
.L_31:
        /*00ac*/ 	.word	0x00000000
        /*00b0*/ 	.short	0x0013
        /*00b2*/ 	.short	0x0054
        /*00b4*/ 	.byte	0x00, 0xf0, 0x11, 0x00


	//----- nvinfo : EIATTR_KPARAM_INFO
	.align		4
.L_32:
        /*00b8*/ 	.byte	0x04, 0x17
        /*00ba*/ 	.short	(.L_34 - .L_33)
.L_33:
        /*00bc*/ 	.word	0x00000000
        /*00c0*/ 	.short	0x0012
        /*00c2*/ 	.short	0x0050
        /*00c4*/ 	.byte	0x00, 0xf0, 0x11, 0x00


	//----- nvinfo : EIATTR_KPARAM_INFO
	.align		4
.L_34:
        /*00c8*/ 	.byte	0x04, 0x17
        /*00ca*/ 	.short	(.L_36 - .L_35)
.L_35:
        /*00cc*/ 	.word	0x00000000
        /*00d0*/ 	.short	0x0011
        /*00d2*/ 	.short	0x004c
        /*00d4*/ 	.byte	0x00, 0xf0, 0x11, 0x00


	//----- nvinfo : EIATTR_KPARAM_INFO
	.align		4
.L_36:
        /*00d8*/ 	.byte	0x04, 0x17
        /*00da*/ 	.short	(.L_38 - .L_37)
.L_37:
        /*00dc*/ 	.word	0x00000000
        /*00e0*/ 	.short	0x0010
        /*00e2*/ 	.short	0x0048
        /*00e4*/ 	.byte	0x00, 0xf0, 0x11, 0x00


	//----- nvinfo : EIATTR_KPARAM_INFO
	.align		4
.L_38:
        /*00e8*/ 	.byte	0x04, 0x17
        /*00ea*/ 	.short	(.L_40 - .L_39)
.L_39:
        /*00ec*/ 	.word	0x00000000
        /*00f0*/ 	.short	0x000f
        /*00f2*/ 	.short	0x0044
        /*00f4*/ 	.byte	0x00, 0xf0, 0x11, 0x00


	//----- nvinfo : EIATTR_KPARAM_INFO
	.align		4
.L_40:
        /*00f8*/ 	.byte	0x04, 0x17
        /*00fa*/ 	.short	(.L_42 - .L_41)
.L_41:
        /*00fc*/ 	.word	0x00000000
        /*0100*/ 	.short	0x000e
        /*0102*/ 	.short	0x0040
        /*0104*/ 	.byte	0x00, 0xf0, 0x11, 0x00


	//----- nvinfo : EIATTR_KPARAM_INFO
	.align		4
.L_42:
        /*0108*/ 	.byte	0x04, 0x17
        /*010a*/ 	.short	(.L_44 - .L_43)
.L_43:
        /*010c*/ 	.word	0x00000000
        /*0110*/ 	.short	0x000d
        /*0112*/ 	.short	0x0038
        /*0114*/ 	.byte	0x00, 0xf5, 0x21, 0x00


	//----- nvinfo : EIATTR_KPARAM_INFO
	.align		4
.L_44:
        /*0118*/ 	.byte	0x04, 0x17
        /*011a*/ 	.short	(.L_46 - .L_45)
.L_45:
        /*011c*/ 	.word	0x00000000
        /*0120*/ 	.short	0x000c
        /*0122*/ 	.short	0x0034
        /*0124*/ 	.byte	0x00, 0xf0, 0x11, 0x00


	//----- nvinfo : EIATTR_KPARAM_INFO
	.align		4
.L_46:
        /*0128*/ 	.byte	0x04, 0x17
        /*012a*/ 	.short	(.L_48 - .L_47)
.L_47:
        /*012c*/ 	.word	0x00000000
        /*0130*/ 	.short	0x000b
        /*0132*/ 	.short	0x0030
        /*0134*/ 	.byte	0x00, 0xf0, 0x11, 0x00


	//----- nvinfo : EIATTR_KPARAM_INFO
	.align		4
.L_48:
        /*0138*/ 	.byte	0x04, 0x17
        /*013a*/ 	.short	(.L_50 - .L_49)
.L_49:
        /*013c*/ 	.word	0x00000000
        /*0140*/ 	.short	0x000a
        /*0142*/ 	.short	0x0028
        /*0144*/ 	.byte	0x00, 0xf5, 0x21, 0x00


	//----- nvinfo : EIATTR_KPARAM_INFO
	.align		4
.L_50:
        /*0148*/ 	.byte	0x04, 0x17
        /*014a*/ 	.short	(.L_52 - .L_51)
.L_51:
        /*014c*/ 	.word	0x00000000
        /*0150*/ 	.short	0x0009
        /*0152*/ 	.short	0x0024
        /*0154*/ 	.byte	0x00, 0xf0, 0x11, 0x00


	//----- nvinfo : EIATTR_KPARAM_INFO
	.align		4
.L_52:
        /*0158*/ 	.byte	0x04, 0x17
        /*015a*/ 	.short	(.L_54 - .L_53)
.L_53:
        /*015c*/ 	.word	0x00000000
        /*0160*/ 	.short	0x0008
        /*0162*/ 	.short	0x0020
        /*0164*/ 	.byte	0x00, 0xf0, 0x11, 0x00


	//----- nvinfo : EIATTR_KPARAM_INFO
	.align		4
.L_54:
        /*0168*/ 	.byte	0x04, 0x17
        /*016a*/ 	.short	(.L_56 - .L_55)
.L_55:
        /*016c*/ 	.word	0x00000000
        /*0170*/ 	.short	0x0007
        /*0172*/ 	.short	0x001c
        /*0174*/ 	.byte	0x00, 0xf0, 0x11, 0x00


	//----- nvinfo : EIATTR_KPARAM_INFO
	.align		4
.L_56:
        /*0178*/ 	.byte	0x04, 0x17
        /*017a*/ 	.short	(.L_58 - .L_57)
.L_57:
        /*017c*/ 	.word	0x00000000
        /*0180*/ 	.short	0x0006
        /*0182*/ 	.short	0x0018
        /*0184*/ 	.byte	0x00, 0xf0, 0x11, 0x00


	//----- nvinfo : EIATTR_KPARAM_INFO
	.align		4
.L_58:
        /*0188*/ 	.byte	0x04, 0x17
        /*018a*/ 	.short	(.L_60 - .L_59)
.L_59:
        /*018c*/ 	.word	0x00000000
        /*0190*/ 	.short	0x0005
        /*0192*/ 	.short	0x0014
        /*0194*/ 	.byte	0x00, 0xf0, 0x11, 0x00


	//----- nvinfo : EIATTR_KPARAM_INFO
	.align		4
.L_60:
        /*0198*/ 	.byte	0x04, 0x17
        /*019a*/ 	.short	(.L_62 - .L_61)
.L_61:
        /*019c*/ 	.word	0x00000000
        /*01a0*/ 	.short	0x0004
        /*01a2*/ 	.short	0x0010
        /*01a4*/ 	.byte	0x00, 0xf0, 0x11, 0x00


	//----- nvinfo : EIATTR_KPARAM_INFO
	.align		4
.L_62:
        /*01a8*/ 	.byte	0x04, 0x17
        /*01aa*/ 	.short	(.L_64 - .L_63)
.L_63:
        /*01ac*/ 	.word	0x00000000
        /*01b0*/ 	.short	0x0003
        /*01b2*/ 	.short	0x000c
        /*01b4*/ 	.byte	0x00, 0xf0, 0x11, 0x00


	//----- nvinfo : EIATTR_KPARAM_INFO
	.align		4
.L_64:
        /*01b8*/ 	.byte	0x04, 0x17
        /*01ba*/ 	.short	(.L_66 - .L_65)
.L_65:
        /*01bc*/ 	.word	0x00000000
        /*01c0*/ 	.short	0x0002
        /*01c2*/ 	.short	0x0008
        /*01c4*/ 	.byte	0x00, 0xf0, 0x11, 0x00


	//----- nvinfo : EIATTR_KPARAM_INFO
	.align		4
.L_66:
        /*01c8*/ 	.byte	0x04, 0x17
        /*01ca*/ 	.short	(.L_68 - .L_67)
.L_67:
        /*01cc*/ 	.word	0x00000000
        /*01d0*/ 	.short	0x0001
        /*01d2*/ 	.short	0x0004
        /*01d4*/ 	.byte	0x00, 0xf0, 0x11, 0x00


	//----- nvinfo : EIATTR_KPARAM_INFO
	.align		4
.L_68:
        /*01d8*/ 	.byte	0x04, 0x17
        /*01da*/ 	.short	(.L_70 - .L_69)
.L_69:
        /*01dc*/ 	.word	0x00000000
        /*01e0*/ 	.short	0x0000
        /*01e2*/ 	.short	0x0000
        /*01e4*/ 	.byte	0x00, 0xf0, 0x11, 0x00


	//----- nvinfo : EIATTR_SPARSE_MMA_MASK
	.align		4
.L_70:
        /*01e8*/ 	.byte	0x03, 0x50
        /*01ea*/ 	.short	0x0000


	//----- nvinfo : EIATTR_MAXREG_COUNT
	.align		4
        /*01ec*/ 	.byte	0x03, 0x1b
        /*01ee*/ 	.short	0x00ff


	//----- nvinfo : EIATTR_EXTERNS
	.align		4
        /*01f0*/ 	.byte	0x04, 0x0f
        /*01f2*/ 	.short	(.L_72 - .L_71)


	//   ....[0]....
	.align		4
.L_71:
        /*01f4*/ 	.word	index@(vprintf)


	//----- nvinfo : EIATTR_MERCURY_ISA_VERSION
	.align		4
.L_72:
        /*01f8*/ 	.byte	0x03, 0x5f
        /*01fa*/ 	.short	0x0101


	//----- nvinfo : EIATTR_VRC_CTA_INIT_COUNT
	.align		4
        /*01fc*/ 	.byte	0x02, 0x4a
	.zero		1
	.zero		1


	//----- nvinfo : EIATTR_SYSCALL_OFFSETS
	.align		4
        /*0200*/ 	.byte	0x04, 0x46
        /*0202*/ 	.short	(.L_74 - .L_73)


	//   ....[0]....
.L_73:
        /*0204*/ 	.word	0x00001bd0


	//----- nvinfo : EIATTR_EXIT_INSTR_OFFSETS
	.align		4
.L_74:
        /*0208*/ 	.byte	0x04, 0x1c
        /*020a*/ 	.short	(.L_76 - .L_75)


	//   ....[0]....
.L_75:
        /*020c*/ 	.word	0x00001be0


	//----- nvinfo : EIATTR_CRS_STACK_SIZE
	.align		4
.L_76:
        /*0210*/ 	.byte	0x04, 0x1e
        /*0212*/ 	.short	(.L_78 - .L_77)
.L_77:
        /*0214*/ 	.word	0x00000000


	//----- nvinfo : EIATTR_CBANK_PARAM_SIZE
	.align		4
.L_78:
        /*0218*/ 	.byte	0x03, 0x19
        /*021a*/ 	.short	0x0080


	//----- nvinfo : EIATTR_PARAM_CBANK
	.align		4
        /*021c*/ 	.byte	0x04, 0x0a
        /*021e*/ 	.short	(.L_80 - .L_79)
	.align		4
.L_79:
        /*0220*/ 	.word	index@(.nv.constant0._Z7computefiifffffffPfffS_ffffffffffffffff)
        /*0224*/ 	.short	0x0380
        /*0226*/ 	.short	0x0080


	//----- nvinfo : EIATTR_SW_WAR
	.align		4
.L_80:
        /*0228*/ 	.byte	0x04, 0x36
        /*022a*/ 	.short	(.L_82 - .L_81)
.L_81:
        /*022c*/ 	.word	0x00000008
.L_82:


//--------------------- .nv.callgraph             --------------------------
	.section	.nv.callgraph,"",@"SHT_CUDA_CALLGRAPH"
	.align	4
	.sectionentsize	8
	.align		4
        /*0000*/ 	.word	0x00000000
	.align		4
        /*0004*/ 	.word	0xffffffff
	.align		4
        /*0008*/ 	.word	index@(_Z7computefiifffffffPfffS_ffffffffffffffff)
	.align		4
        /*000c*/ 	.word	index@(vprintf)
	.align		4
        /*0010*/ 	.word	0x00000000
	.align		4
        /*0014*/ 	.word	0xfffffffe
	.align		4
        /*0018*/ 	.word	0x00000000
	.align		4
        /*001c*/ 	.word	0xfffffffd
	.align		4
        /*0020*/ 	.word	0x00000000
	.align		4
        /*0024*/ 	.word	0xfffffffc


//--------------------- .nv.constant4             --------------------------
	.section	.nv.constant4,"a",@progbits
	.align	8
	.align		8
.nv.constant4:
        /*0000*/ 	.dword	vprintf
	.align		8
        /*0008*/ 	.dword	$str


//--------------------- .text._Z7computefiifffffffPfffS_ffffffffffffffff --------------------------
	.section	.text._Z7computefiifffffffPfffS_ffffffffffffffff,"ax",@progbits
	.align	128
        .global         _Z7computefiifffffffPfffS_ffffffffffffffff
        .type           _Z7computefiifffffffPfffS_ffffffffffffffff,@function
        .size           _Z7computefiifffffffPfffS_ffffffffffffffff,(.L_x_30 - _Z7computefiifffffffPfffS_ffffffffffffffff)
        .other          _Z7computefiifffffffPfffS_ffffffffffffffff,@"STO_CUDA_ENTRY STV_DEFAULT"
_Z7computefiifffffffPfffS_ffffffffffffffff:
.text._Z7computefiifffffffPfffS_ffffffffffffffff:
[----:B------:R-:W0:Y:S08]  /*0000*/  LDC R1, c[0x0][0x37c] ;  /* 0x0000df00ff017b82 */ /* 0x000e300000000800 */
[----:B------:R-:W1:Y:S01]  /*0010*/  LDC R0, c[0x0][0x380] ;  /* 0x0000e000ff007b82 */ /* 0x000e620000000800 */
[----:B------:R-:W2:Y:S01]  /*0020*/  LDCU UR4, c[0x0][0x2f8] ;  /* 0x00005f00ff0477ac */ /* 0x000ea20008000800 */
[----:B0-----:R-:W-:Y:S01]  /*0030*/  IADD3 R1, PT, PT, R1, -0x8, RZ ;  /* 0xfffffff801017810 */ /* 0x001fe20007ffe0ff */
[----:B------:R-:W0:Y:S01]  /*0040*/  LDCU UR6, c[0x0][0x380] ;  /* 0x00007000ff0677ac */ /* 0x000e220008000800 */
[----:B------:R-:W3:Y:S02]  /*0050*/  LDCU UR5, c[0x0][0x2fc] ;  /* 0x00005f80ff0577ac */ /* 0x000ee40008000800 */
[----:B--2---:R-:W-:-:S02]  /*0060*/  IADD3 R6, P1, PT, R1, UR4, RZ ;  /* 0x0000000401067c10 */ /* 0x004fc4000ff3e0ff */
[----:B-1----:R-:W-:Y:S02]  /*0070*/  FSETP.NEU.AND P0, PT, R0, -1.83800007916957208591e+35, PT ;  /* 0xfa0d98290000780b */ /* 0x002fe40003f0d000 */
[----:B0-----:R-:W-:Y:S02]  /*0080*/  MOV R0, UR6 ;  /* 0x0000000600007c02 */ /* 0x001fe40008000f00 */
[----:B---3--:R-:W-:-:S09]  /*0090*/  IADD3.X R7, PT, PT, RZ, UR5, RZ, P1, !PT ;  /* 0x00000005ff077c10 */ /* 0x008fd20008ffe4ff */
[----:B------:R-:W-:Y:S05]  /*00a0*/  @P0 BRA `(.L_x_0) ;  /* 0x0000001800a80947 */ /* 0x000fea0003800000 */
[----:B------:R-:W0:Y:S01]  /*00b0*/  LDC.64 R4, c[0x0][0x390] ;  /* 0x0000e400ff047b82 */ /* 0x000e220000000a00 */
[----:B------:R-:W1:Y:S01]  /*00c0*/  LDCU.64 UR6, c[0x0][0x3a0] ;  /* 0x00007400ff0677ac */ /* 0x000e620008000a00 */
[----:B------:R-:W2:Y:S06]  /*00d0*/  LDCU UR4, c[0x0][0x38c] ;  /* 0x00007180ff0477ac */ /* 0x000eac0008000800 */
[----:B------:R-:W0:Y:S01]  /*00e0*/  LDC.64 R2, c[0x0][0x398] ;  /* 0x0000e600ff027b82 */ /* 0x000e220000000a00 */
[----:B------:R-:W3:Y:S02]  /*00f0*/  LDCU UR5, c[0x0][0x384] ;  /* 0x00007080ff0577ac */ /* 0x000ee40008000800 */
[----:B---3--:R-:W-:Y:S01]  /*0100*/  UISETP.GE.AND UP0, UPT, UR5, 0x1, UPT ;  /* 0x000000010500788c */ /* 0x008fe2000bf06270 */
[----:B0-----:R-:W-:-:S04]  /*0110*/  FADD R0, R5, -R2 ;  /* 0x8000000205007221 */ /* 0x001fc80000000000 */
[----:B------:R-:W-:-:S04]  /*0120*/  FADD R0, R0, R3 ;  /* 0x0000000300007221 */ /* 0x000fc80000000000 */
[----:B-1----:R-:W-:-:S04]  /*0130*/  FADD R0, R0, -UR6 ;  /* 0x8000000600007e21 */ /* 0x002fc80008000000 */
[----:B------:R-:W-:Y:S01]  /*0140*/  FADD R2, R0, -UR7 ;  /* 0x8000000700027e21 */ /* 0x000fe20008000000 */
[----:B--2---:R-:W-:Y:S01]  /*0150*/  FADD R0, -R4, UR4 ;  /* 0x0000000404007e21 */ /* 0x004fe20008000100 */
[----:B------:R-:W0:Y:S02]  /*0160*/  LDCU.64 UR6, c[0x0][0x358] ;  /* 0x00006b00ff0677ac */ /* 0x000e240008000a00 */
[----:B------:R-:W-:Y:S01]  /*0170*/  FADD R2, R2, 1.7095841264762768265e-43 ;  /* 0x0000007a02027421 */ /* 0x000fe20000000000 */
[----:B------:R-:W-:-:S03]  /*0180*/  FADD R0, R0, 1.35839996367899303053e+36 ;  /* 0x7b82cf2500007421 */ /* 0x000fc60000000000 */
[----:B------:R-:W-:-:S04]  /*0190*/  FADD R3, R2, -1.4184000228873142844e-37 ;  /* 0x8241100702037421 */ /* 0x000fc80000000000 */
[----:B------:R-:W-:-:S04]  /*01a0*/  FFMA R0, R0, 1.39380003266951572204e+34, R3 ;  /* 0x782bcc9300007823 */ /* 0x000fc80000000003 */
[----:B------:R-:W-:-:S04]  /*01b0*/  FADD R0, R0, 1.30020000526916776214e+35 ;  /* 0x79c853d900007421 */ /* 0x000fc80000000000 */
[----:B------:R-:W-:Y:S01]  /*01c0*/  FADD R0, R0, -1.83800007916957208591e+35 ;  /* 0xfa0d982900007421 */ /* 0x000fe20000000000 */
[----:B0-----:R-:W-:Y:S06]  /*01d0*/  BRA.U !UP0, `(.L_x_1) ;  /* 0x0000000508f47547 */ /* 0x001fec000b800000 */
[----:B------:R-:W0:Y:S01]  /*01e0*/  LDC R5, c[0x0][0x3b0] ;  /* 0x0000ec00ff057b82 */ /* 0x000e220000000800 */
[----:B------:R-:W-:Y:S02]  /*01f0*/  UMOV UR4, 0x46408400 ;  /* 0x4640840000047882 */ /* 0x000fe40000000000 */
[----:B------:R-:W-:Y:S01]  /*0200*/  MOV R8, UR4 ;  /* 0x0000000400087c02 */ /* 0x000fe20008000f00 */
[----:B0-----:R-:W0:Y:S08]  /*0210*/  MUFU.RCP R2, R5 ;  /* 0x0000000500027308 */ /* 0x001e300000001000 */
[----:B------:R-:W1:Y:S01]  /*0220*/  FCHK P0, R8, R5 ;  /* 0x0000000508007302 */ /* 0x000e620000000000 */
[----:B0-----:R-:W-:-:S04]  /*0230*/  FFMA R3, R2, -R5, 1 ;  /* 0x3f80000002037423 */ /* 0x001fc80000000805 */
[----:B------:R-:W-:-:S04]  /*0240*/  FFMA R2, R2, R3, R2 ;  /* 0x0000000302027223 */ /* 0x000fc80000000002 */
[----:B------:R-:W-:-:S04]  /*0250*/  FFMA R3, R2, 12321, RZ ;  /* 0x4640840002037823 */ /* 0x000fc800000000ff */
[----:B------:R-:W-:-:S04]  /*0260*/  FFMA R4, R3, -R5, 12321 ;  /* 0x4640840003047423 */ /* 0x000fc80000000805 */
[----:B------:R-:W-:Y:S01]  /*0270*/  FFMA R4, R2, R4, R3 ;  /* 0x0000000402047223 */ /* 0x000fe20000000003 */
[----:B-1----:R-:W-:Y:S06]  /*0280*/  @!P0 BRA `(.L_x_2) ;  /* 0x0000000000148947 */ /* 0x002fec0003800000 */
[----:B------:R-:W0:Y:S01]  /*0290*/  LDC R3, c[0x0][0x3b0] ;  /* 0x0000ec00ff037b82 */ /* 0x000e220000000800 */
[----:B------:R-:W-:Y:S01]  /*02a0*/  HFMA2 R2, -RZ, RZ, 6.25, -6.103515625e-05 ;  /* 0x46408400ff027431 */ /* 0x000fe200000001ff */
[----:B------:R-:W-:-:S07]  /*02b0*/  MOV R10, 0x2d0 ;  /* 0x000002d0000a7802 */ /* 0x000fce0000000f00 */
[----:B0-----:R-:W-:Y:S05]  /*02c0*/  CALL.REL.NOINC `($__internal_0_$__cuda_sm3x_div_rn_noftz_f32_slowpath) ;  /* 0x0000001800487944 */ /* 0x001fea0003c00000 */
[----:B------:R-:W-:-:S07]  /*02d0*/  MOV R4, R2 ;  /* 0x0000000200047202 */ /* 0x000fce0000000f00 */
.L_x_2:
[----:B------:R-:W0:Y:S01]  /*02e0*/  MUFU.RCP R3, R4 ;  /* 0x0000000400037308 */ /* 0x000e220000001000 */
[----:B------:R-:W-:Y:S02]  /*02f0*/  UMOV UR4, 0x73 ;  /* 0x0000007300047882 */ /* 0x000fe40000000000 */
[----:B------:R-:W-:-:S05]  /*0300*/  MOV R5, UR4 ;  /* 0x0000000400057c02 */ /* 0x000fca0008000f00 */
[----:B------:R-:W1:Y:S01]  /*0310*/  FCHK P0, R5, R4 ;  /* 0x0000000405007302 */ /* 0x000e620000000000 */
[----:B0-----:R-:W-:-:S04]  /*0320*/  FFMA R2, R3, -R4, 1 ;  /* 0x3f80000003027423 */ /* 0x001fc80000000804 */
[----:B------:R-:W-:-:S04]  /*0330*/  FFMA R2, R3, R2, R3 ;  /* 0x0000000203027223 */ /* 0x000fc80000000003 */
[----:B------:R-:W-:-:S04]  /*0340*/  FFMA R3, R2, 1.6114932339735396316e-43, RZ ;  /* 0x0000007302037823 */ /* 0x000fc800000000ff */
[----:B------:R-:W-:-:S04]  /*0350*/  FFMA R8, R3, -R4, 1.6114932339735396316e-43 ;  /* 0x0000007303087423 */ /* 0x000fc80000000804 */
[----:B------:R-:W-:Y:S01]  /*0360*/  FFMA R3, R2, R8, R3 ;  /* 0x0000000802037223 */ /* 0x000fe20000000003 */
[----:B-1----:R-:W-:Y:S06]  /*0370*/  @!P0 BRA `(.L_x_3) ;  /* 0x0000000000148947 */ /* 0x002fec0003800000 */
[----:B------:R-:W-:Y:S01]  /*0380*/  HFMA2 R2, -RZ, RZ, 0, 6.854534149169921875e-06 ;  /* 0x00000073ff027431 */ /* 0x000fe200000001ff */
[----:B------:R-:W-:Y:S02]  /*0390*/  MOV R3, R4 ;  /* 0x0000000400037202 */ /* 0x000fe40000000f00 */
[----:B------:R-:W-:-:S07]  /*03a0*/  MOV R10, 0x3c0 ;  /* 0x000003c0000a7802 */ /* 0x000fce0000000f00 */
[----:B------:R-:W-:Y:S05]  /*03b0*/  CALL.REL.NOINC `($__internal_0_$__cuda_sm3x_div_rn_noftz_f32_slowpath) ;  /* 0x00000018000c7944 */ /* 0x000fea0003c00000 */
[----:B------:R-:W-:-:S07]  /*03c0*/  MOV R3, R2 ;  /* 0x0000000200037202 */ /* 0x000fce0000000f00 */
.L_x_3:
[----:B------:R-:W0:Y:S01]  /*03d0*/  LDC R8, c[0x0][0x384] ;  /* 0x0000e100ff087b82 */ /* 0x000e220000000800 */
[----:B------:R-:W-:Y:S01]  /*03e0*/  HFMA2 R4, -RZ, RZ, 0.000614643096923828125, -1107 ;  /* 0x1109e453ff047431 */ /* 0x000fe200000001ff */
[----:B------:R-:W-:-:S06]  /*03f0*/  MOV R5, 0x7f800000 ;  /* 0x7f80000000057802 */ /* 0x000fcc0000000f00 */
[----:B------:R-:W1:Y:S01]  /*0400*/  LDC R2, c[0x0][0x3b4] ;  /* 0x0000ed00ff027b82 */ /* 0x000e620000000800 */
[----:B------:R-:W-:Y:S01]  /*0410*/  FFMA R5, R5, -R4, +INF ;  /* 0x7f80000005057423 */ /* 0x000fe20000000804 */
[----:B------:R-:W-:Y:S02]  /*0420*/  MOV R4, RZ ;  /* 0x000000ff00047202 */ /* 0x000fe40000000f00 */
[C---:B0-----:R-:W-:Y:S02]  /*0430*/  ISETP.GE.U32.AND P0, PT, R8.reuse, 0x8, PT ;  /* 0x000000080800780c */ /* 0x041fe40003f06070 */
[----:B------:R-:W-:-:S04]  /*0440*/  LOP3.LUT R12, R8, 0x7, RZ, 0xc0, !PT ;  /* 0x00000007080c7812 */ /* 0x000fc800078ec0ff */
[----:B------:R-:W-:Y:S01]  /*0450*/  ISETP.NE.AND P1, PT, R12, RZ, PT ;  /* 0x000000ff0c00720c */ /* 0x000fe20003f25270 */
[----:B-1----:R-:W-:-:S04]  /*0460*/  FADD R2, -R2, 1.1546699346036492664e-42 ;  /* 0x0000033802027421 */ /* 0x002fc80000000100 */
[----:B------:R-:W-:Y:S02]  /*0470*/  FADD R2, R2, R5 ;  /* 0x0000000502027221 */ /* 0x000fe40000000000 */
[----:B------:R-:W-:Y:S06]  /*0480*/  @!P0 BRA `(.L_x_4) ;  /* 0x00000000009c8947 */ /* 0x000fec0003800000 */
[----:B------:R-:W0:Y:S01]  /*0490*/  LDCU.64 UR4, c[0x0][0x3a8] ;  /* 0x00007500ff0477ac */ /* 0x000e220008000a00 */
[----:B------:R-:W-:-:S04]  /*04a0*/  LOP3.LUT R4, R8, 0x7ffffff8, RZ, 0xc0, !PT ;  /* 0x7ffffff808047812 */ /* 0x000fc800078ec0ff */
[----:B------:R-:W-:Y:S01]  /*04b0*/  IADD3 R5, PT, PT, -R4, RZ, RZ ;  /* 0x000000ff04057210 */ /* 0x000fe20007ffe1ff */
[----:B0-----:R-:W-:-:S04]  /*04c0*/  UIADD3 UR4, UP0, UPT, UR4, 0x10, URZ ;  /* 0x0000001004047890 */ /* 0x001fc8000ff1e0ff */
[----:B------:R-:W-:Y:S02]  /*04d0*/  UIADD3.X UR5, UPT, UPT, URZ, UR5, URZ, UP0, !UPT ;  /* 0x00000005ff057290 */ /* 0x000fe400087fe4ff */
[----:B------:R-:W-:-:S04]  /*04e0*/  MOV R10, UR4 ;  /* 0x00000004000a7c02 */ /* 0x000fc80008000f00 */
[----:B------:R-:W-:-:S07]  /*04f0*/  MOV R13, UR5 ;  /* 0x00000005000d7c02 */ /* 0x000fce0008000f00 */
.L_x_5:
[----:B0-----:R-:W-:Y:S01]  /*0500*/  FADD R9, -R3, R0 ;  /* 0x0000000003097221 */ /* 0x001fe20000000100 */
[----:B------:R-:W-:Y:S01]  /*0510*/  HFMA2 R15, -RZ, RZ, 0, 6.854534149169921875e-06 ;  /* 0x00000073ff0f7431 */ /* 0x000fe200000001ff */
[----:B------:R-:W-:Y:S02]  /*0520*/  MOV R8, R10 ;  /* 0x0000000a00087202 */ /* 0x000fe40000000f00 */
[----:B------:R-:W-:Y:S01]  /*0530*/  FADD R0, R2, R9 ;  /* 0x0000000902007221 */ /* 0x000fe20000000000 */
[----:B------:R-:W-:Y:S02]  /*0540*/  IADD3 R5, PT, PT, R5, 0x8, RZ ;  /* 0x0000000805057810 */ /* 0x000fe40007ffe0ff */
[----:B------:R-:W-:Y:S01]  /*0550*/  IADD3 R10, P2, PT, R8, 0x20, RZ ;  /* 0x00000020080a7810 */ /* 0x000fe20007f5e0ff */
[----:B------:R-:W-:Y:S01]  /*0560*/  FADD R9, R0, -R3 ;  /* 0x8000000300097221 */ /* 0x000fe20000000000 */
[----:B------:R-:W-:-:S03]  /*0570*/  ISETP.NE.AND P0, PT, R5, RZ, PT ;  /* 0x000000ff0500720c */ /* 0x000fc60003f05270 */
[----:B------:R-:W-:-:S04]  /*0580*/  FADD R0, R2, R9 ;  /* 0x0000000902007221 */ /* 0x000fc80000000000 */
[----:B------:R-:W-:-:S04]  /*0590*/  FADD R9, R0, -R3 ;  /* 0x8000000300097221 */ /* 0x000fc80000000000 */
[----:B------:R-:W-:-:S04]  /*05a0*/  FADD R0, R2, R9 ;  /* 0x0000000902007221 */ /* 0x000fc80000000000 */
[----:B------:R-:W-:-:S04]  /*05b0*/  FADD R9, R0, -R3 ;  /* 0x8000000300097221 */ /* 0x000fc80000000000 */
[----:B------:R-:W-:Y:S01]  /*05c0*/  FADD R0, R2, R9 ;  /* 0x0000000902007221 */ /* 0x000fe20000000000 */
[----:B------:R-:W-:-:S03]  /*05d0*/  MOV R9, R13 ;  /* 0x0000000d00097202 */ /* 0x000fc60000000f00 */
[----:B------:R-:W-:Y:S01]  /*05e0*/  FADD R11, R0, -R3 ;  /* 0x80000003000b7221 */ /* 0x000fe20000000000 */
[----:B------:R-:W-:Y:S01]  /*05f0*/  IADD3.X R13, PT, PT, RZ, R9, RZ, P2, !PT ;  /* 0x00000009ff0d7210 */ /* 0x000fe200017fe4ff */
[----:B------:R0:W-:Y:S02]  /*0600*/  STG.E desc[UR6][R8.64+-0x10], R15 ;  /* 0xfffff00f08007986 */ /* 0x0001e4000c101906 */
[----:B------:R-:W-:Y:S02]  /*0610*/  FADD R0, R2, R11 ;  /* 0x0000000b02007221 */ /* 0x000fe40000000000 */
[----:B------:R0:W-:Y:S02]  /*0620*/  STG.E desc[UR6][R8.64+-0xc], R15 ;  /* 0xfffff40f08007986 */ /* 0x0001e4000c101906 */
[----:B------:R-:W-:Y:S02]  /*0630*/  FADD R11, R0, -R3 ;  /* 0x80000003000b7221 */ /* 0x000fe40000000000 */
[----:B------:R0:W-:Y:S02]  /*0640*/  STG.E desc[UR6][R8.64+-0x8], R15 ;  /* 0xfffff80f08007986 */ /* 0x0001e4000c101906 */
[----:B------:R-:W-:-:S02]  /*0650*/  FADD R0, R2, R11 ;  /* 0x0000000b02007221 */ /* 0x000fc40000000000 */
[----:B------:R0:W-:Y:S02]  /*0660*/  STG.E desc[UR6][R8.64+-0x4], R15 ;  /* 0xfffffc0f08007986 */ /* 0x0001e4000c101906 */
[----:B------:R-:W-:Y:S02]  /*0670*/  FADD R11, R0, -R3 ;  /* 0x80000003000b7221 */ /* 0x000fe40000000000 */
[----:B------:R0:W-:Y:S02]  /*0680*/  STG.E desc[UR6][R8.64], R15 ;  /* 0x0000000f08007986 */ /* 0x0001e4000c101906 */
[----:B------:R-:W-:Y:S02]  /*0690*/  FADD R0, R2, R11 ;  /* 0x0000000b02007221 */ /* 0x000fe40000000000 */
[----:B------:R0:W-:Y:S02]  /*06a0*/  STG.E desc[UR6][R8.64+0x4], R15 ;  /* 0x0000040f08007986 */ /* 0x0001e4000c101906 */
[----:B------:R-:W-:-:S02]  /*06b0*/  FADD R11, R0, -R3 ;  /* 0x80000003000b7221 */ /* 0x000fc40000000000 */
[----:B------:R0:W-:Y:S02]  /*06c0*/  STG.E desc[UR6][R8.64+0x8], R15 ;  /* 0x0000080f08007986 */ /* 0x0001e4000c101906 */
[----:B------:R-:W-:Y:S02]  /*06d0*/  FADD R0, R2, R11 ;  /* 0x0000000b02007221 */ /* 0x000fe40000000000 */
[----:B------:R0:W-:Y:S01]  /*06e0*/  STG.E desc[UR6][R8.64+0xc], R15 ;  /* 0x00000c0f08007986 */ /* 0x0001e2000c101906 */
[----:B------:R-:W-:Y:S05]  /*06f0*/  @P0 BRA `(.L_x_5) ;  /* 0xfffffffc00800947 */ /* 0x000fea000383ffff */
.L_x_4:
[----:B------:R-:W-:Y:S05]  /*0700*/  @!P1 BRA `(.L_x_1) ;  /* 0x0000000000a89947 */ /* 0x000fea0003800000 */
[----:B------:R-:W1:Y:S01]  /*0710*/  LDC R10, c[0x0][0x384] ;  /* 0x0000e100ff0a7b82 */ /* 0x000e620000000800 */
[----:B------:R-:W-:Y:S02]  /*0720*/  ISETP.GE.U32.AND P0, PT, R12, 0x4, PT ;  /* 0x000000040c00780c */ /* 0x000fe40003f06070 */
[----:B-1----:R-:W-:-:S04]  /*0730*/  LOP3.LUT R13, R10, 0x3, RZ, 0xc0, !PT ;  /* 0x000000030a0d7812 */ /* 0x002fc800078ec0ff */
[----:B------:R-:W-:-:S07]  /*0740*/  ISETP.NE.AND P1, PT, R13, RZ, PT ;  /* 0x000000ff0d00720c */ /* 0x000fce0003f25270 */
[----:B------:R-:W-:Y:S06]  /*0750*/  @!P0 BRA `(.L_x_6) ;  /* 0x0000000000408947 */ /* 0x000fec0003800000 */
[----:B0-----:R-:W0:Y:S01]  /*0760*/  LDC.64 R8, c[0x0][0x3a8] ;  /* 0x0000ea00ff087b82 */ /* 0x001e220000000a00 */
[----:B------:R-:W-:Y:S01]  /*0770*/  FADD R5, R0, -R3 ;  /* 0x8000000300057221 */ /* 0x000fe20000000000 */
[----:B------:R-:W-:-:S03]  /*0780*/  HFMA2 R11, -RZ, RZ, 0, 6.854534149169921875e-06 ;  /* 0x00000073ff0b7431 */ /* 0x000fc600000001ff */
[----:B------:R-:W-:-:S04]  /*0790*/  FADD R0, R2, R5 ;  /* 0x0000000502007221 */ /* 0x000fc80000000000 */
[----:B------:R-:W-:-:S04]  /*07a0*/  FADD R5, R0, -R3 ;  /* 0x8000000300057221 */ /* 0x000fc80000000000 */
[----:B------:R-:W-:-:S04]  /*07b0*/  FADD R0, R2, R5 ;  /* 0x0000000502007221 */ /* 0x000fc80000000000 */
[----:B------:R-:W-:-:S04]  /*07c0*/  FADD R5, R0, -R3 ;  /* 0x8000000300057221 */ /* 0x000fc80000000000 */
[----:B------:R-:W-:Y:S01]  /*07d0*/  FADD R0, R2, R5 ;  /* 0x0000000502007221 */ /* 0x000fe20000000000 */
[----:B0-----:R-:W-:-:S04]  /*07e0*/  IMAD.WIDE.U32 R8, R4, 0x4, R8 ;  /* 0x0000000404087825 */ /* 0x001fc800078e0008 */
[----:B------:R-:W-:Y:S01]  /*07f0*/  FADD R5, R0, -R3 ;  /* 0x8000000300057221 */ /* 0x000fe20000000000 */
[----:B------:R-:W-:Y:S01]  /*0800*/  IADD3 R4, PT, PT, R4, 0x4, RZ ;  /* 0x0000000404047810 */ /* 0x000fe20007ffe0ff */
[----:B------:R1:W-:Y:S02]  /*0810*/  STG.E desc[UR6][R8.64], R11 ;  /* 0x0000000b08007986 */ /* 0x0003e4000c101906 */
[----:B------:R-:W-:Y:S02]  /*0820*/  FADD R0, R2, R5 ;  /* 0x0000000502007221 */ /* 0x000fe40000000000 */
[----:B------:R1:W-:Y:S04]  /*0830*/  STG.E desc[UR6][R8.64+0x4], R11 ;  /* 0x0000040b08007986 */ /* 0x0003e8000c101906 */
[----:B------:R1:W-:Y:S04]  /*0840*/  STG.E desc[UR6][R8.64+0x8], R11 ;  /* 0x0000080b08007986 */ /* 0x0003e8000c101906 */
[----:B------:R1:W-:Y:S02]  /*0850*/  STG.E desc[UR6][R8.64+0xc], R11 ;  /* 0x00000c0b08007986 */ /* 0x0003e4000c101906 */
.L_x_6:
[----:B------:R-:W-:Y:S05]  /*0860*/  @!P1 BRA `(.L_x_1) ;  /* 0x0000000000509947 */ /* 0x000fea0003800000 */
[----:B------:R-:W-:Y:S02]  /*0870*/  LOP3.LUT R5, R10, 0x1, RZ, 0xc0, !PT ;  /* 0x000000010a057812 */ /* 0x000fe400078ec0ff */
[----:B------:R-:W-:Y:S02]  /*0880*/  ISETP.NE.AND P0, PT, R13, 0x1, PT ;  /* 0x000000010d00780c */ /* 0x000fe40003f05270 */
[----:B------:R-:W-:-:S13]  /*0890*/  ISETP.NE.U32.AND P1, PT, R5, 0x1, PT ;  /* 0x000000010500780c */ /* 0x000fda0003f25070 */
[----:B01----:R-:W0:Y:S01]  /*08a0*/  @!P1 LDC.64 R8, c[0x0][0x3a8] ;  /* 0x0000ea00ff089b82 */ /* 0x003e220000000a00 */
[----:B------:R-:W-:Y:S01]  /*08b0*/  @!P1 MOV R15, 0x73 ;  /* 0x00000073000f9802 */ /* 0x000fe20000000f00 */
[----:B------:R-:W-:Y:S06]  /*08c0*/  @!P0 BRA `(.L_x_7) ;  /* 0x0000000000288947 */ /* 0x000fec0003800000 */
[----:B------:R-:W1:Y:S01]  /*08d0*/  LDC.64 R10, c[0x0][0x3a8] ;  /* 0x0000ea00ff0a7b82 */ /* 0x000e620000000a00 */
[----:B------:R-:W-:Y:S02]  /*08e0*/  HFMA2 R5, -RZ, RZ, 0, 6.854534149169921875e-06 ;  /* 0x00000073ff057431 */ /* 0x000fe400000001ff */
[----:B------:R-:W-:-:S04]  /*08f0*/  FADD R13, R0, -R3 ;  /* 0x80000003000d7221 */ /* 0x000fc80000000000 */
[----:B------:R-:W-:-:S04]  /*0900*/  FADD R0, R2, R13 ;  /* 0x0000000d02007221 */ /* 0x000fc80000000000 */
[----:B------:R-:W-:-:S04]  /*0910*/  FADD R13, R0, -R3 ;  /* 0x80000003000d7221 */ /* 0x000fc80000000000 */
[----:B------:R-:W-:Y:S01]  /*0920*/  FADD R0, R2, R13 ;  /* 0x0000000d02007221 */ /* 0x000fe20000000000 */
[C---:B-1----:R-:W-:Y:S01]  /*0930*/  IMAD.WIDE.U32 R10, R4.reuse, 0x4, R10 ;  /* 0x00000004040a7825 */ /* 0x042fe200078e000a */
[----:B------:R-:W-:-:S04]  /*0940*/  IADD3 R4, PT, PT, R4, 0x2, RZ ;  /* 0x0000000204047810 */ /* 0x000fc80007ffe0ff */
[----:B------:R1:W-:Y:S04]  /*0950*/  STG.E desc[UR6][R10.64], R5 ;  /* 0x000000050a007986 */ /* 0x0003e8000c101906 */
[----:B------:R1:W-:Y:S02]  /*0960*/  STG.E desc[UR6][R10.64+0x4], R5 ;  /* 0x000004050a007986 */ /* 0x0003e4000c101906 */
.L_x_7:
[----:B0-----:R-:W-:-:S04]  /*0970*/  @!P1 IMAD.WIDE.U32 R8, R4, 0x4, R8 ;  /* 0x0000000404089825 */ /* 0x001fc800078e0008 */
[----:B------:R-:W-:Y:S01]  /*0980*/  @!P1 FADD R3, R0, -R3 ;  /* 0x8000000300039221 */ /* 0x000fe20000000000 */
[----:B------:R2:W-:Y:S03]  /*0990*/  @!P1 STG.E desc[UR6][R8.64], R15 ;  /* 0x0000000f08009986 */ /* 0x0005e6000c101906 */
[----:B------:R-:W-:-:S07]  /*09a0*/  @!P1 FADD R0, R2, R3 ;  /* 0x0000000302009221 */ /* 0x000fce0000000000 */
.L_x_1:
[----:B------:R-:W3:Y:S02]  /*09b0*/  LDCU UR4, c[0x0][0x388] ;  /* 0x00007100ff0477ac */ /* 0x000ee40008000800 */
[----:B---3--:R-:W-:-:S09]  /*09c0*/  UISETP.GE.AND UP0, UPT, UR4, 0x1, UPT ;  /* 0x000000010400788c */ /* 0x008fd2000bf06270 */
[----:B------:R-:W-:Y:S05]  /*09d0*/  BRA.U !UP0, `(.L_x_8) ;  /* 0x0000000d08bc7547 */ /* 0x000fea000b800000 */
[----:B------:R-:W3:Y:S02]  /*09e0*/  LDC R4, c[0x0][0x3c0] ;  /* 0x0000f000ff047b82 */ /* 0x000ee40000000800 */
[----:B---3--:R-:W-:-:S04]  /*09f0*/  FADD R4, R4, 1.1786999836100523887e-36 ;  /* 0x03c88ba004047421 */ /* 0x008fc80000000000 */
[----:B------:R-:W-:-:S05]  /*0a00*/  FADD R4, R4, -1924.4000244140625 ;  /* 0xc4f08ccd04047421 */ /* 0x000fca0000000000 */
[----:B------:R-:W-:Y:S02]  /*0a10*/  FMNMX R3, RZ, |R4|, !PT ;  /* 0x40000004ff037209 */ /* 0x000fe40007800000 */
[C---:B------:R-:W-:Y:S02]  /*0a20*/  FSETP.GT.AND P2, PT, |R4|.reuse, RZ, PT ;  /* 0x000000ff0400720b */ /* 0x040fe40003f44200 */
[----:B012---:R-:W0:Y:S02]  /*0a30*/  MUFU.RCP R8, R3 ;  /* 0x0000000300087308 */ /* 0x007e240000001000 */
[----:B------:R-:W-:-:S06]  /*0a40*/  FSEL R2, |R4|, RZ, !P2 ;  /* 0x000000ff04027208 */ /* 0x000fcc0005000200 */
[----:B------:R-:W1:Y:S01]  /*0a50*/  FCHK P0, R2, R3 ;  /* 0x0000000302007302 */ /* 0x000e620000000000 */
[----:B0-----:R-:W-:-:S04]  /*0a60*/  FFMA R5, -R3, R8, 1 ;  /* 0x3f80000003057423 */ /* 0x001fc80000000108 */
[----:B------:R-:W-:-:S04]  /*0a70*/  FFMA R5, R8, R5, R8 ;  /* 0x0000000508057223 */ /* 0x000fc80000000008 */
[----:B------:R-:W-:-:S04]  /*0a80*/  FFMA R8, R2, R5, RZ ;  /* 0x0000000502087223 */ /* 0x000fc800000000ff */
[----:B------:R-:W-:-:S04]  /*0a90*/  FFMA R9, -R3, R8, R2 ;  /* 0x0000000803097223 */ /* 0x000fc80000000102 */
[----:B------:R-:W-:Y:S01]  /*0aa0*/  FFMA R5, R5, R9, R8 ;  /* 0x0000000905057223 */ /* 0x000fe20000000008 */
[----:B-1----:R-:W-:Y:S06]  /*0ab0*/  @!P0 BRA `(.L_x_9) ;  /* 0x00000000000c8947 */ /* 0x002fec0003800000 */
[----:B------:R-:W-:-:S07]  /*0ac0*/  MOV R10, 0xae0 ;  /* 0x00000ae0000a7802 */ /* 0x000fce0000000f00 */
[----:B------:R-:W-:Y:S05]  /*0ad0*/  CALL.REL.NOINC `($__internal_0_$__cuda_sm3x_div_rn_noftz_f32_slowpath) ;  /* 0x0000001000447944 */ /* 0x000fea0003c00000 */
[----:B------:R-:W-:-:S07]  /*0ae0*/  MOV R5, R2 ;  /* 0x0000000200057202 */ /* 0x000fce0000000f00 */
.L_x_9:
[----:B------:R-:W-:Y:S02]  /*0af0*/  HFMA2 R9, -RZ, RZ, 0.89990234375, 10328 ;  /* 0x3b33710bff097431 */ /* 0x000fe400000001ff */
[----:B------:R-:W-:Y:S01]  /*0b00*/  FMUL R2, R5, R5 ;  /* 0x0000000505027220 */ /* 0x000fe20000400000 */
[----:B------:R-:W0:Y:S01]  /*0b10*/  LDC R10, c[0x0][0x3c4] ;  /* 0x0000f100ff0a7b82 */ /* 0x000e220000000800 */
[----:B------:R-:W-:Y:S01]  /*0b20*/  FSETP.NEU.AND P1, PT, |R4|, RZ, PT ;  /* 0x000000ff0400720b */ /* 0x000fe20003f2d200 */
[----:B------:R-:W-:Y:S01]  /*0b30*/  UMOV UR4, 0x20a162a ;  /* 0x020a162a00047882 */ /* 0x000fe20000000000 */
[----:B------:R-:W-:Y:S01]  /*0b40*/  FSETP.NEU.AND P0, PT, R3, RZ, PT ;  /* 0x000000ff0300720b */ /* 0x000fe20003f0d000 */
[----:B------:R-:W-:Y:S01]  /*0b50*/  FADD R3, RZ, |R4| ;  /* 0x40000004ff037221 */ /* 0x000fe20000000000 */
[----:B------:R-:W-:-:S04]  /*0b60*/  FFMA R9, R2, R9, -0.015681877732276916504 ;  /* 0xbc80774802097423 */ /* 0x000fc80000000009 */
[----:B------:R-:W-:-:S04]  /*0b70*/  FFMA R9, R2, R9, 0.042200751602649688721 ;  /* 0x3d2cdab202097423 */ /* 0x000fc80000000009 */
[----:B------:R-:W-:-:S04]  /*0b80*/  FFMA R9, R2, R9, -0.074792981147766113281 ;  /* 0xbd992d1002097423 */ /* 0x000fc80000000009 */
[----:B------:R-:W-:-:S04]  /*0b90*/  FFMA R9, R2, R9, 0.10640415549278259277 ;  /* 0x3dd9ea6c02097423 */ /* 0x000fc80000000009 */
[C---:B------:R-:W-:Y:S01]  /*0ba0*/  FFMA R9, R2.reuse, R9, -0.14207722246646881104 ;  /* 0xbe117cb102097423 */ /* 0x040fe20000000009 */
[----:B0-----:R-:W0:Y:S03]  /*0bb0*/  MUFU.RCP R8, R10 ;  /* 0x0000000a00087308 */ /* 0x001e260000001000 */
[----:B------:R-:W-:-:S04]  /*0bc0*/  FFMA R9, R2, R9, 0.19993925094604492188 ;  /* 0x3e4cbce002097423 */ /* 0x000fc80000000009 */
[----:B------:R-:W-:-:S04]  /*0bd0*/  FFMA R9, R2, R9, -0.33333197236061096191 ;  /* 0xbeaaaa7d02097423 */ /* 0x000fc80000000009 */
[----:B------:R-:W-:Y:S01]  /*0be0*/  FMUL R2, R2, R9 ;  /* 0x0000000902027220 */ /* 0x000fe20000400000 */
[----:B------:R-:W-:-:S03]  /*0bf0*/  MOV R9, 0x3fd774eb ;  /* 0x3fd774eb00097802 */ /* 0x000fc60000000f00 */
[----:B------:R-:W-:-:S04]  /*0c00*/  FFMA R2, R2, R5, R5 ;  /* 0x0000000502027223 */ /* 0x000fc80000000005 */
[C-C-:B------:R-:W-:Y:S01]  /*0c10*/  FFMA R5, R9.reuse, 0.93318945169448852539, R2.reuse ;  /* 0x3f6ee58109057823 */ /* 0x140fe20000000002 */
[----:B------:R-:W-:Y:S01]  /*0c20*/  @!P2 FFMA R5, R9, 1.8663789033889770508, -R2 ;  /* 0x3feee5810905a823 */ /* 0x000fe20000000802 */
[----:B0-----:R-:W-:-:S04]  /*0c30*/  FFMA R9, R8, -R10, 1 ;  /* 0x3f80000008097423 */ /* 0x001fc8000000080a */
[----:B------:R-:W-:Y:S01]  /*0c40*/  FFMA R2, R8, R9, R8 ;  /* 0x0000000908027223 */ /* 0x000fe20000000008 */
[----:B------:R-:W-:Y:S02]  /*0c50*/  MOV R9, UR4 ;  /* 0x0000000400097c02 */ /* 0x000fe40008000f00 */
[----:B------:R-:W-:Y:S02]  /*0c60*/  FSEL R5, R5, 2.3561944961547851562, P1 ;  /* 0x4016cbe405057808 */ /* 0x000fe40000800000 */
[----:B------:R-:W0:Y:S02]  /*0c70*/  FCHK P1, -R9, R10 ;  /* 0x0000000a09007302 */ /* 0x000e240000020100 */
[----:B------:R-:W-:Y:S02]  /*0c80*/  FSEL R5, R5, 3.1415927410125732422, P0 ;  /* 0x40490fdb05057808 */ /* 0x000fe40000000000 */
[----:B------:R-:W-:Y:S02]  /*0c90*/  FSETP.NAN.AND P0, PT, R3, R3, PT ;  /* 0x000000030300720b */ /* 0x000fe40003f08000 */
[----:B------:R-:W-:Y:S01]  /*0ca0*/  LOP3.LUT R4, R5, 0x80000000, R4, 0xb8, !PT ;  /* 0x8000000005047812 */ /* 0x000fe200078eb804 */
[----:B------:R-:W-:-:S03]  /*0cb0*/  FFMA R5, R2, -1.0144999549831492966e-37, RZ ;  /* 0x820a162a02057823 */ /* 0x000fc600000000ff */
[----:B------:R-:W-:Y:S01]  /*0cc0*/  FSEL R4, R3, R4, P0 ;  /* 0x0000000403047208 */ /* 0x000fe20000000000 */
[----:B------:R-:W-:-:S04]  /*0cd0*/  FFMA R8, R5, -R10, -1.0144999549831492966e-37 ;  /* 0x820a162a05087423 */ /* 0x000fc8000000080a */
[----:B------:R-:W-:Y:S01]  /*0ce0*/  FFMA R3, R2, R8, R5 ;  /* 0x0000000802037223 */ /* 0x000fe20000000005 */
[----:B------:R-:W-:Y:S01]  /*0cf0*/  FADD R5, -R4, -0.0016667000018060207367 ;  /* 0xbada752c04057421 */ /* 0x000fe20000000100 */
[----:B0-----:R-:W-:Y:S06]  /*0d00*/  @!P1 BRA `(.L_x_10) ;  /* 0x0000000000149947 */ /* 0x001fec0003800000 */
[----:B------:R-:W0:Y:S01]  /*0d10*/  LDC R3, c[0x0][0x3c4] ;  /* 0x0000f100ff037b82 */ /* 0x000e220000000800 */
[----:B------:R-:W-:Y:S02]  /*0d20*/  MOV R2, 0x820a162a ;  /* 0x820a162a00027802 */ /* 0x000fe40000000f00 */
[----:B------:R-:W-:-:S07]  /*0d30*/  MOV R10, 0xd50 ;  /* 0x00000d50000a7802 */ /* 0x000fce0000000f00 */
[----:B0-----:R-:W-:Y:S05]  /*0d40*/  CALL.REL.NOINC `($__internal_0_$__cuda_sm3x_div_rn_noftz_f32_slowpath) ;  /* 0x0000000c00a87944 */ /* 0x001fea0003c00000 */
[----:B------:R-:W-:-:S07]  /*0d50*/  MOV R3, R2 ;  /* 0x0000000200037202 */ /* 0x000fce0000000f00 */
.L_x_10:
[----:B------:R-:W0:Y:S01]  /*0d60*/  LDC.64 R8, c[0x0][0x3d0] ;  /* 0x0000f400ff087b82 */ /* 0x000e220000000a00 */
[----:B------:R-:W1:Y:S01]  /*0d70*/  LDCU UR4, c[0x0][0x3c8] ;  /* 0x00007900ff0477ac */ /* 0x000e620008000800 */
[----:B0-----:R-:W-:-:S04]  /*0d80*/  FFMA R8, R9, 1.54250002845443238674e+34, R8 ;  /* 0x783e20b809087823 */ /* 0x001fc80000000008 */
[----:B------:R-:W-:-:S05]  /*0d90*/  FMUL R8, R8, -1.1383999850225964016e-35 ;  /* 0x85721c6408087820 */ /* 0x000fca0000400000 */
[C---:B------:R-:W-:Y:S02]  /*0da0*/  FMNMX R9, |R8|.reuse, 1.639519203260035973e-42, !PT ;  /* 0x0000049208097809 */ /* 0x040fe40007800200 */
[C---:B------:R-:W-:Y:S02]  /*0db0*/  FSETP.GT.AND P2, PT, |R8|.reuse, 1.639519203260035973e-42, PT ;  /* 0x000004920800780b */ /* 0x040fe40003f44200 */
[----:B------:R-:W0:Y:S02]  /*0dc0*/  MUFU.RCP R4, R9 ;  /* 0x0000000900047308 */ /* 0x000e240000001000 */
[----:B------:R-:W-:-:S06]  /*0dd0*/  FSEL R2, |R8|, 1.639519203260035973e-42, !P2 ;  /* 0x0000049208027808 */ /* 0x000fcc0005000200 */
[----:B------:R-:W2:Y:S01]  /*0de0*/  FCHK P0, R2, R9 ;  /* 0x0000000902007302 */ /* 0x000ea20000000000 */
[----:B0-----:R-:W-:-:S04]  /*0df0*/  FFMA R11, -R9, R4, 1 ;  /* 0x3f800000090b7423 */ /* 0x001fc80000000104 */
[----:B------:R-:W-:Y:S01]  /*0e00*/  FFMA R11, R4, R11, R4 ;  /* 0x0000000b040b7223 */ /* 0x000fe20000000004 */
[----:B-1----:R-:W-:-:S03]  /*0e10*/  FADD R4, R3, UR4 ;  /* 0x0000000403047e21 */ /* 0x002fc60008000000 */
[----:B------:R-:W-:-:S04]  /*0e20*/  FFMA R10, R2, R11, RZ ;  /* 0x0000000b020a7223 */ /* 0x000fc800000000ff */
[----:B------:R-:W-:-:S04]  /*0e30*/  FFMA R12, -R9, R10, R2 ;  /* 0x0000000a090c7223 */ /* 0x000fc80000000102 */
[----:B------:R-:W-:Y:S01]  /*0e40*/  FFMA R10, R11, R12, R10 ;  /* 0x0000000c0b0a7223 */ /* 0x000fe2000000000a */
[----:B--2---:R-:W-:Y:S06]  /*0e50*/  @!P0 BRA `(.L_x_11) ;  /* 0x0000000000108947 */ /* 0x004fec0003800000 */
[----:B------:R-:W-:Y:S02]  /*0e60*/  MOV R3, R9 ;  /* 0x0000000900037202 */ /* 0x000fe40000000f00 */
[----:B------:R-:W-:-:S07]  /*0e70*/  MOV R10, 0xe90 ;  /* 0x00000e90000a7802 */ /* 0x000fce0000000f00 */
[----:B------:R-:W-:Y:S05]  /*0e80*/  CALL.REL.NOINC `($__internal_0_$__cuda_sm3x_div_rn_noftz_f32_slowpath) ;  /* 0x0000000c00587944 */ /* 0x000fea0003c00000 */
[----:B------:R-:W-:-:S07]  /*0e90*/  MOV R10, R2 ;  /* 0x00000002000a7202 */ /* 0x000fce0000000f00 */
.L_x_11:
[----:B------:R-:W-:Y:S02]  /*0ea0*/  HFMA2 R3, -RZ, RZ, 0.89990234375, 10328 ;  /* 0x3b33710bff037431 */ /* 0x000fe400000001ff */
[----:B------:R-:W-:Y:S01]  /*0eb0*/  FMUL R2, R10, R10 ;  /* 0x0000000a0a027220 */ /* 0x000fe20000400000 */
[----:B------:R-:W-:Y:S01]  /*0ec0*/  FSETP.NEU.AND P0, PT, |R8|, 1.639519203260035973e-42, PT ;  /* 0x000004920800780b */ /* 0x000fe20003f0d200 */
[----:B------:R-:W0:Y:S02]  /*0ed0*/  LDCU UR4, c[0x0][0x3cc] ;  /* 0x00007980ff0477ac */ /* 0x000e240008000800 */
[----:B------:R-:W-:-:S04]  /*0ee0*/  FFMA R3, R2, R3, -0.015681877732276916504 ;  /* 0xbc80774802037423 */ /* 0x000fc80000000003 */
[----:B------:R-:W-:-:S04]  /*0ef0*/  FFMA R3, R2, R3, 0.042200751602649688721 ;  /* 0x3d2cdab202037423 */ /* 0x000fc80000000003 */
[----:B------:R-:W-:-:S04]  /*0f00*/  FFMA R3, R2, R3, -0.074792981147766113281 ;  /* 0xbd992d1002037423 */ /* 0x000fc80000000003 */
[----:B------:R-:W-:-:S04]  /*0f10*/  FFMA R3, R2, R3, 0.10640415549278259277 ;  /* 0x3dd9ea6c02037423 */ /* 0x000fc80000000003 */
[----:B------:R-:W-:-:S04]  /*0f20*/  FFMA R3, R2, R3, -0.14207722246646881104 ;  /* 0xbe117cb102037423 */ /* 0x000fc80000000003 */
[----:B------:R-:W-:-:S04]  /*0f30*/  FFMA R3, R2, R3, 0.19993925094604492188 ;  /* 0x3e4cbce002037423 */ /* 0x000fc80000000003 */
[----:B------:R-:W-:-:S04]  /*0f40*/  FFMA R3, R2, R3, -0.33333197236061096191 ;  /* 0xbeaaaa7d02037423 */ /* 0x000fc80000000003 */
[----:B------:R-:W-:Y:S01]  /*0f50*/  FMUL R3, R2, R3 ;  /* 0x0000000302037220 */ /* 0x000fe20000400000 */
[----:B------:R-:W-:-:S03]  /*0f60*/  MOV R2, 0x3f6ee581 ;  /* 0x3f6ee58100027802 */ /* 0x000fc60000000f00 */
[----:B------:R-:W-:Y:S01]  /*0f70*/  FFMA R3, R3, R10, R10 ;  /* 0x0000000a03037223 */ /* 0x000fe2000000000a */
[----:B0-----:R-:W-:-:S03]  /*0f80*/  MOV R10, UR4 ;  /* 0x00000004000a7c02 */ /* 0x001fc60008000f00 */
[----:B------:R-:W-:Y:S01]  /*0f90*/  @P2 FFMA R3, R2, 1.6832555532455444336, -R3 ;  /* 0x3fd774eb02032823 */ /* 0x000fe20000000803 */
[----:B------:R-:W-:-:S04]  /*0fa0*/  FADD R2, |R8|, 1.639519203260035973e-42 ;  /* 0x0000049208027421 */ /* 0x000fc80000000200 */
[----:B------:R-:W-:Y:S02]  /*0fb0*/  FSEL R3, R3, 0.78539818525314331055, P0 ;  /* 0x3f490fdb03037808 */ /* 0x000fe40000000000 */
[----:B------:R-:W-:Y:S02]  /*0fc0*/  FSETP.NAN.AND P0, PT, R2, R2, PT ;  /* 0x000000020200720b */ /* 0x000fe40003f08000 */
[----:B------:R-:W-:-:S04]  /*0fd0*/  LOP3.LUT R3, R3, 0x80000000, R8, 0xb8, !PT ;  /* 0x8000000003037812 */ /* 0x000fc800078eb808 */
[----:B------:R-:W-:-:S04]  /*0fe0*/  FSEL R9, R2, R3, P0 ;  /* 0x0000000302097208 */ /* 0x000fc80000000000 */
[----:B------:R-:W0:Y:S08]  /*0ff0*/  MUFU.RCP R2, R9 ;  /* 0x0000000900027308 */ /* 0x000e300000001000 */
[----:B------:R-:W1:Y:S01]  /*1000*/  FCHK P0, R10, R9 ;  /* 0x000000090a007302 */ /* 0x000e620000000000 */
[----:B0-----:R-:W-:-:S04]  /*1010*/  FFMA R3, -R9, R2, 1 ;  /* 0x3f80000009037423 */ /* 0x001fc80000000102 */
[----:B------:R-:W-:-:S04]  /*1020*/  FFMA R2, R2, R3, R2 ;  /* 0x0000000302027223 */ /* 0x000fc80000000002 */
[----:B------:R-:W-:-:S04]  /*1030*/  FFMA R3, R2, UR4, RZ ;  /* 0x0000000402037c23 */ /* 0x000fc800080000ff */
[----:B------:R-:W-:-:S04]  /*1040*/  FFMA R8, -R9, R3, UR4 ;  /* 0x0000000409087e23 */ /* 0x000fc80008000103 */
[----:B------:R-:W-:Y:S01]  /*1050*/  FFMA R2, R2, R8, R3 ;  /* 0x0000000802027223 */ /* 0x000fe20000000003 */
[----:B-1----:R-:W-:Y:S06]  /*1060*/  @!P0 BRA `(.L_x_12) ;  /* 0x0000000000108947 */ /* 0x002fec0003800000 */
[----:B------:R-:W0:Y:S01]  /*1070*/  LDC R2, c[0x0][0x3cc] ;  /* 0x0000f300ff027b82 */ /* 0x000e220000000800 */
[----:B------:R-:W-:Y:S02]  /*1080*/  MOV R3, R9 ;  /* 0x0000000900037202 */ /* 0x000fe40000000f00 */
[----:B------:R-:W-:-:S07]  /*1090*/  MOV R10, 0x10b0 ;  /* 0x000010b0000a7802 */ /* 0x000fce0000000f00 */
[----:B0-----:R-:W-:Y:S05]  /*10a0*/  CALL.REL.NOINC `($__internal_0_$__cuda_sm3x_div_rn_noftz_f32_slowpath) ;  /* 0x0000000800d07944 */ /* 0x001fea0003c00000 */
.L_x_12:
[----:B------:R-:W-:Y:S01]  /*10b0*/  MOV R3, 0x3bbb989d ;  /* 0x3bbb989d00037802 */ /* 0x000fe20000000f00 */
[----:B------:R-:W-:Y:S01]  /*10c0*/  FMUL R2, RZ, -|R2| ;  /* 0xc0000002ff027220 */ /* 0x000fe20000400000 */
[----:B------:R-:W-:Y:S01]  /*10d0*/  MOV R8, 0x437c0000 ;  /* 0x437c000000087802 */ /* 0x000fe20000000f00 */
[----:B------:R-:W-:Y:S02]  /*10e0*/  UMOV UR4, 0x411e9c0 ;  /* 0x0411e9c000047882 */ /* 0x000fe40000000000 */
[----:B------:R-:W-:Y:S01]  /*10f0*/  FFMA.SAT R3, R2, R3, 0.5 ;  /* 0x3f00000002037423 */ /* 0x000fe20000002003 */
[----:B------:R-:W-:-:S03]  /*1100*/  MOV R13, UR4 ;  /* 0x00000004000d7c02 */ /* 0x000fc60008000f00 */
[----:B------:R-:W-:Y:S01]  /*1110*/  FFMA.RM R3, R3, R8, 12582913 ;  /* 0x4b40000103037423 */ /* 0x000fe20000004008 */
[----:B------:R-:W-:-:S03]  /*1120*/  MOV R8, 0x42fc0000 ;  /* 0x42fc000000087802 */ /* 0x000fc60000000f00 */
[C---:B------:R-:W-:Y:S01]  /*1130*/  FADD R9, R3.reuse, -12583039 ;  /* 0xcb40007f03097421 */ /* 0x040fe20000000000 */
[----:B------:R-:W-:-:S03]  /*1140*/  SHF.L.U32 R3, R3, 0x17, RZ ;  /* 0x0000001703037819 */ /* 0x000fc600000006ff */
[----:B------:R-:W-:-:S04]  /*1150*/  FFMA R9, R2, 1.4426950216293334961, -R9 ;  /* 0x3fb8aa3b02097823 */ /* 0x000fc80000000809 */
[----:B------:R-:W-:-:S04]  /*1160*/  FFMA R9, R2, 1.925963033500011079e-08, R9 ;  /* 0x32a5706002097823 */ /* 0x000fc80000000009 */
[----:B------:R-:W0:Y:S02]  /*1170*/  MUFU.EX2 R2, R9 ;  /* 0x0000000900027308 */ /* 0x000e240000000800 */
[----:B0-----:R-:W-:-:S04]  /*1180*/  FMUL R2, R3, R2 ;  /* 0x0000000203027220 */ /* 0x001fc80000400000 */
[----:B------:R-:W-:-:S06]  /*1190*/  FMUL R3, |R2|, 1.4426950216293334961 ;  /* 0x3fb8aa3b02037820 */ /* 0x000fcc0000400200 */
[----:B------:R-:W0:Y:S02]  /*11a0*/  FRND.TRUNC R3, R3 ;  /* 0x0000000300037307 */ /* 0x000e24000020d000 */
[----:B0-----:R-:W-:Y:S02]  /*11b0*/  FSETP.GT.AND P0, PT, |R3|, 126, PT ;  /* 0x42fc00000300780b */ /* 0x001fe40003f04200 */
[----:B------:R-:W-:-:S04]  /*11c0*/  LOP3.LUT R8, R8, 0x80000000, R3, 0xb8, !PT ;  /* 0x8000000008087812 */ /* 0x000fc800078eb803 */
[----:B------:R-:W-:-:S05]  /*11d0*/  FSEL R11, R8, R3, P0 ;  /* 0x00000003080b7208 */ /* 0x000fca0000000000 */
[----:B------:R-:W-:-:S04]  /*11e0*/  FFMA R2, R11, -0.69314718246459960938, |R2| ;  /* 0xbf3172180b027823 */ /* 0x000fc80000000402 */
[C---:B------:R-:W-:Y:S01]  /*11f0*/  FFMA R2, R11.reuse, 1.9046542121259335545e-09, R2 ;  /* 0x3102e3080b027823 */ /* 0x040fe20000000002 */
[----:B------:R-:W-:-:S03]  /*1200*/  FADD R11, R11, 12583037 ;  /* 0x4b40007d0b0b7421 */ /* 0x000fc60000000000 */
[----:B------:R-:W-:Y:S02]  /*1210*/  FMUL R2, R2, 1.4426950216293334961 ;  /* 0x3fb8aa3b02027820 */ /* 0x000fe40000400000 */
[----:B------:R-:W-:-:S04]  /*1220*/  SHF.L.U32 R11, R11, 0x17, RZ ;  /* 0x000000170b0b7819 */ /* 0x000fc800000006ff */
[----:B------:R-:W0:Y:S02]  /*1230*/  MUFU.EX2 R2, R2 ;  /* 0x0000000200027308 */ /* 0x000e240000000800 */
[----:B0-----:R-:W-:-:S06]  /*1240*/  FMUL R11, R11, R2 ;  /* 0x000000020b0b7220 */ /* 0x001fcc0000400000 */
[----:B------:R-:W0:Y:S02]  /*1250*/  MUFU.RCP R8, R11 ;  /* 0x0000000b00087308 */ /* 0x000e240000001000 */
[----:B0-----:R-:W-:-:S04]  /*1260*/  FMUL.FTZ R8, R8, 0.125 ;  /* 0x3e00000008087820 */ /* 0x001fc80000410000 */
[----:B------:R-:W-:-:S04]  /*1270*/  FFMA R10, R11, 2, R8 ;  /* 0x400000000b0a7823 */ /* 0x000fc80000000008 */
[----:B------:R-:W0:Y:S08]  /*1280*/  MUFU.RCP R3, R10 ;  /* 0x0000000a00037308 */ /* 0x000e300000001000 */
[----:B------:R-:W1:Y:S01]  /*1290*/  FCHK P0, -R13, R10 ;  /* 0x0000000a0d007302 */ /* 0x000e620000000100 */
[----:B0-----:R-:W-:-:S04]  /*12a0*/  FFMA R8, -R10, R3, 1 ;  /* 0x3f8000000a087423 */ /* 0x001fc80000000103 */
[----:B------:R-:W-:-:S04]  /*12b0*/  FFMA R2, R3, R8, R3 ;  /* 0x0000000803027223 */ /* 0x000fc80000000003 */
[----:B------:R-:W-:-:S04]  /*12c0*/  FFMA R3, R2, -1.7152000823057821094e-36, RZ ;  /* 0x8411e9c002037823 */ /* 0x000fc800000000ff */
[----:B------:R-:W-:-:S04]  /*12d0*/  FFMA R8, -R10, R3, -1.7152000823057821094e-36 ;  /* 0x8411e9c00a087423 */ /* 0x000fc80000000103 */
[----:B------:R-:W-:Y:S01]  /*12e0*/  FFMA R9, R2, R8, R3 ;  /* 0x0000000802097223 */ /* 0x000fe20000000003 */
[----:B-1----:R-:W-:Y:S06]  /*12f0*/  @!P0 BRA `(.L_x_13) ;  /* 0x0000000000148947 */ /* 0x002fec0003800000 */
[----:B------:R-:W-:Y:S01]  /*1300*/  HFMA2 R2, -RZ, RZ, -6.2048435211181640625e-05, -2944 ;  /* 0x8411e9c0ff027431 */ /* 0x000fe200000001ff */
[----:B------:R-:W-:Y:S02]  /*1310*/  MOV R3, R10 ;  /* 0x0000000a00037202 */ /* 0x000fe40000000f00 */
[----:B------:R-:W-:-:S07]  /*1320*/  MOV R10, 0x1340 ;  /* 0x00001340000a7802 */ /* 0x000fce0000000f00 */
[----:B------:R-:W-:Y:S05]  /*1330*/  CALL.REL.NOINC `($__internal_0_$__cuda_sm3x_div_rn_noftz_f32_slowpath) ;  /* 0x00000008002c7944 */ /* 0x000fea0003c00000 */
[----:B------:R-:W-:-:S07]  /*1340*/  MOV R9, R2 ;  /* 0x0000000200097202 */ /* 0x000fce0000000f00 */
.L_x_13:
[----:B------:R-:W0:Y:S01]  /*1350*/  LDC R3, c[0x0][0x388] ;  /* 0x0000e200ff037b82 */ /* 0x000e220000000800 */
[----:B------:R-:W-:Y:S02]  /*1360*/  HFMA2 R2, -RZ, RZ, 0, 0 ;  /* 0x00000000ff027431 */ /* 0x000fe400000001ff */
[----:B------:R-:W-:Y:S01]  /*1370*/  FADD R4, R4, R9 ;  /* 0x0000000904047221 */ /* 0x000fe20000000000 */
[C---:B0-----:R-:W-:Y:S02]  /*1380*/  ISETP.GE.U32.AND P0, PT, R3.reuse, 0x8, PT ;  /* 0x000000080300780c */ /* 0x041fe40003f06070 */
[----:B------:R-:W-:-:S04]  /*1390*/  LOP3.LUT R13, R3, 0x7, RZ, 0xc0, !PT ;  /* 0x00000007030d7812 */ /* 0x000fc800078ec0ff */
[----:B------:R-:W-:-:S07]  /*13a0*/  ISETP.NE.AND P1, PT, R13, RZ, PT ;  /* 0x000000ff0d00720c */ /* 0x000fce0003f25270 */
        /* <DEDUP_REMOVED lines=8> */
.L_x_15:
[C---:B0-----:R-:W-:Y:S01]  /*1430*/  FADD R9, R5.reuse, R0 ;  /* 0x0000000005097221 */ /* 0x041fe20000000000 */
[----:B------:R-:W-:Y:S02]  /*1440*/  MOV R17, 0x820a162a ;  /* 0x820a162a00117802 */ /* 0x000fe40000000f00 */
[----:B------:R-:W-:Y:S01]  /*1450*/  MOV R8, R12 ;  /* 0x0000000c00087202 */ /* 0x000fe20000000f00 */
[----:B------:R-:W-:Y:S01]  /*1460*/  FADD R0, R4, R9 ;  /* 0x0000000904007221 */ /* 0x000fe20000000000 */
[----:B------:R-:W-:Y:S02]  /*1470*/  IADD3 R10, PT, PT, R10, 0x8, RZ ;  /* 0x000000080a0a7810 */ /* 0x000fe40007ffe0ff */
[----:B------:R-:W-:Y:S01]  /*1480*/  IADD3 R12, P2, PT, R8, 0x20, RZ ;  /* 0x00000020080c7810 */ /* 0x000fe20007f5e0ff */
[----:B------:R-:W-:Y:S01]  /*1490*/  FADD R9, R5, R0 ;  /* 0x0000000005097221 */ /* 0x000fe20000000000 */
[----:B------:R-:W-:-:S03]  /*14a0*/  ISETP.NE.AND P0, PT, R10, RZ, PT ;  /* 0x000000ff0a00720c */ /* 0x000fc60003f05270 */
[----:B------:R-:W-:-:S04]  /*14b0*/  FADD R0, R4, R9 ;  /* 0x0000000904007221 */ /* 0x000fc80000000000 */
[----:B------:R-:W-:-:S04]  /*14c0*/  FADD R9, R5, R0 ;  /* 0x0000000005097221 */ /* 0x000fc80000000000 */
[----:B------:R-:W-:-:S04]  /*14d0*/  FADD R0, R4, R9 ;  /* 0x0000000904007221 */ /* 0x000fc80000000000 */
[----:B------:R-:W-:-:S04]  /*14e0*/  FADD R9, R5, R0 ;  /* 0x0000000005097221 */ /* 0x000fc80000000000 */
[----:B------:R-:W-:Y:S01]  /*14f0*/  FADD R0, R4, R9 ;  /* 0x0000000904007221 */ /* 0x000fe20000000000 */
[----:B------:R-:W-:-:S03]  /*1500*/  MOV R9, R15 ;  /* 0x0000000f00097202 */ /* 0x000fc60000000f00 */
[C---:B------:R-:W-:Y:S01]  /*1510*/  FADD R11, R5.reuse, R0 ;  /* 0x00000000050b7221 */ /* 0x040fe20000000000 */
[----:B------:R-:W-:Y:S01]  /*1520*/  IADD3.X R15, PT, PT, RZ, R9, RZ, P2, !PT ;  /* 0x00000009ff0f7210 */ /* 0x000fe200017fe4ff */
[----:B------:R0:W-:Y:S02]  /*1530*/  STG.E desc[UR6][R8.64+-0x10], R17 ;  /* 0xfffff01108007986 */ /* 0x0001e4000c101906 */
[C---:B------:R-:W-:Y:S02]  /*1540*/  FADD R0, R4.reuse, R11 ;  /* 0x0000000b04007221 */ /* 0x040fe40000000000 */
[----:B------:R0:W-:Y:S02]  /*1550*/  STG.E desc[UR6][R8.64+-0xc], R17 ;  /* 0xfffff41108007986 */ /* 0x0001e4000c101906 */
[----:B------:R-:W-:Y:S02]  /*1560*/  FADD R11, R5, R0 ;  /* 0x00000000050b7221 */ /* 0x000fe40000000000 */
[----:B------:R0:W-:Y:S02]  /*1570*/  STG.E desc[UR6][R8.64+-0x8], R17 ;  /* 0xfffff81108007986 */ /* 0x0001e4000c101906 */
[----:B------:R-:W-:-:S02]  /*1580*/  FADD R0, R4, R11 ;  /* 0x0000000b04007221 */ /* 0x000fc40000000000 */
[----:B------:R0:W-:Y:S02]  /*1590*/  STG.E desc[UR6][R8.64+-0x4], R17 ;  /* 0xfffffc1108007986 */ /* 0x0001e4000c101906 */
[C---:B------:R-:W-:Y:S02]  /*15a0*/  FADD R11, R5.reuse, R0 ;  /* 0x00000000050b7221 */ /* 0x040fe40000000000 */
[----:B------:R0:W-:Y:S02]  /*15b0*/  STG.E desc[UR6][R8.64], R17 ;  /* 0x0000001108007986 */ /* 0x0001e4000c101906 */
[----:B------:R-:W-:Y:S02]  /*15c0*/  FADD R0, R4, R11 ;  /* 0x0000000b04007221 */ /* 0x000fe40000000000 */
[----:B------:R0:W-:Y:S02]  /*15d0*/  STG.E desc[UR6][R8.64+0x4], R17 ;  /* 0x0000041108007986 */ /* 0x0001e4000c101906 */
[----:B------:R-:W-:-:S02]  /*15e0*/  FADD R11, R5, R0 ;  /* 0x00000000050b7221 */ /* 0x000fc40000000000 */
[----:B------:R0:W-:Y:S02]  /*15f0*/  STG.E desc[UR6][R8.64+0x8], R17 ;  /* 0x0000081108007986 */ /* 0x0001e4000c101906 */
[----:B------:R-:W-:Y:S02]  /*1600*/  FADD R0, R4, R11 ;  /* 0x0000000b04007221 */ /* 0x000fe40000000000 */
[----:B------:R0:W-:Y:S01]  /*1610*/  STG.E desc[UR6][R8.64+0xc], R17 ;  /* 0x00000c1108007986 */ /* 0x0001e2000c101906 */
[----:B------:R-:W-:Y:S05]  /*1620*/  @P0 BRA `(.L_x_15) ;  /* 0xfffffffc00800947 */ /* 0x000fea000383ffff */
.L_x_14:
[----:B------:R-:W-:Y:S05]  /*1630*/  @!P1 BRA `(.L_x_8) ;  /* 0x0000000000a49947 */ /* 0x000fea0003800000 */
[----:B------:R-:W-:Y:S02]  /*1640*/  ISETP.GE.U32.AND P0, PT, R13, 0x4, PT ;  /* 0x000000040d00780c */ /* 0x000fe40003f06070 */
[----:B------:R-:W-:-:S04]  /*1650*/  LOP3.LUT R10, R3, 0x3, RZ, 0xc0, !PT ;  /* 0x00000003030a7812 */ /* 0x000fc800078ec0ff */
[----:B------:R-:W-:-:S07]  /*1660*/  ISETP.NE.AND P1, PT, R10, RZ, PT ;  /* 0x000000ff0a00720c */ /* 0x000fce0003f25270 */
[----:B------:R-:W-:Y:S06]  /*1670*/  @!P0 BRA `(.L_x_16) ;  /* 0x0000000000408947 */ /* 0x000fec0003800000 */
[----:B0-----:R-:W0:Y:S01]  /*1680*/  LDC.64 R8, c[0x0][0x3b8] ;  /* 0x0000ee00ff087b82 */ /* 0x001e220000000a00 */
[----:B------:R-:W-:Y:S01]  /*1690*/  FADD R11, R0, R5 ;  /* 0x00000005000b7221 */ /* 0x000fe20000000000 */
[----:B------:R-:W-:-:S03]  /*16a0*/  HFMA2 R13, -RZ, RZ, -3.111362457275390625e-05, 0.0015048980712890625 ;  /* 0x820a162aff0d7431 */ /* 0x000fc600000001ff */
[----:B------:R-:W-:-:S04]  /*16b0*/  FADD R0, R4, R11 ;  /* 0x0000000b04007221 */ /* 0x000fc80000000000 */
[----:B------:R-:W-:-:S04]  /*16c0*/  FADD R11, R5, R0 ;  /* 0x00000000050b7221 */ /* 0x000fc80000000000 */
[----:B------:R-:W-:-:S04]  /*16d0*/  FADD R0, R4, R11 ;  /* 0x0000000b04007221 */ /* 0x000fc80000000000 */
[----:B------:R-:W-:-:S04]  /*16e0*/  FADD R11, R5, R0 ;  /* 0x00000000050b7221 */ /* 0x000fc80000000000 */
[----:B------:R-:W-:Y:S01]  /*16f0*/  FADD R0, R4, R11 ;  /* 0x0000000b04007221 */ /* 0x000fe20000000000 */
[----:B0-----:R-:W-:-:S04]  /*1700*/  IMAD.WIDE.U32 R8, R2, 0x4, R8 ;  /* 0x0000000402087825 */ /* 0x001fc800078e0008 */
[----:B------:R-:W-:Y:S01]  /*1710*/  FADD R11, R5, R0 ;  /* 0x00000000050b7221 */ /* 0x000fe20000000000 */
[----:B------:R-:W-:Y:S01]  /*1720*/  IADD3 R2, PT, PT, R2, 0x4, RZ ;  /* 0x0000000402027810 */ /* 0x000fe20007ffe0ff */
[----:B------:R1:W-:Y:S02]  /*1730*/  STG.E desc[UR6][R8.64], R13 ;  /* 0x0000000d08007986 */ /* 0x0003e4000c101906 */
[----:B------:R-:W-:Y:S02]  /*1740*/  FADD R0, R4, R11 ;  /* 0x0000000b04007221 */ /* 0x000fe40000000000 */
[----:B------:R1:W-:Y:S04]  /*1750*/  STG.E desc[UR6][R8.64+0x4], R13 ;  /* 0x0000040d08007986 */ /* 0x0003e8000c101906 */
[----:B------:R1:W-:Y:S04]  /*1760*/  STG.E desc[UR6][R8.64+0x8], R13 ;  /* 0x0000080d08007986 */ /* 0x0003e8000c101906 */
[----:B------:R1:W-:Y:S02]  /*1770*/  STG.E desc[UR6][R8.64+0xc], R13 ;  /* 0x00000c0d08007986 */ /* 0x0003e4000c101906 */
.L_x_16:
        /* <DEDUP_REMOVED lines=8> */
[----:B------:R-:W-:Y:S02]  /*1800*/  HFMA2 R13, -RZ, RZ, -3.111362457275390625e-05, 0.0015048980712890625 ;  /* 0x820a162aff0d7431 */ /* 0x000fe400000001ff */
[----:B------:R-:W-:-:S04]  /*1810*/  FADD R3, R0, R5 ;  /* 0x0000000500037221 */ /* 0x000fc80000000000 */
[----:B------:R-:W-:-:S04]  /*1820*/  FADD R0, R4, R3 ;  /* 0x0000000304007221 */ /* 0x000fc80000000000 */
[----:B------:R-:W-:-:S04]  /*1830*/  FADD R3, R5, R0 ;  /* 0x0000000005037221 */ /* 0x000fc80000000000 */
[----:B------:R-:W-:Y:S01]  /*1840*/  FADD R0, R4, R3 ;  /* 0x0000000304007221 */ /* 0x000fe20000000000 */
[C---:B-1----:R-:W-:Y:S01]  /*1850*/  IMAD.WIDE.U32 R10, R2.reuse, 0x4, R10 ;  /* 0x00000004020a7825 */ /* 0x042fe200078e000a */
[----:B------:R-:W-:-:S04]  /*1860*/  IADD3 R2, PT, PT, R2, 0x2, RZ ;  /* 0x0000000202027810 */ /* 0x000fc80007ffe0ff */
[----:B------:R1:W-:Y:S04]  /*1870*/  STG.E desc[UR6][R10.64], R13 ;  /* 0x0000000d0a007986 */ /* 0x0003e8000c101906 */
[----:B------:R1:W-:Y:S02]  /*1880*/  STG.E desc[UR6][R10.64+0x4], R13 ;  /* 0x0000040d0a007986 */ /* 0x0003e4000c101906 */
.L_x_17:
[----:B0-----:R-:W-:-:S04]  /*1890*/  @!P1 IMAD.WIDE.U32 R8, R2, 0x4, R8 ;  /* 0x0000000402089825 */ /* 0x001fc800078e0008 */
[----:B------:R-:W-:Y:S01]  /*18a0*/  @!P1 FADD R5, R0, R5 ;  /* 0x0000000500059221 */ /* 0x000fe20000000000 */
[----:B------:R3:W-:Y:S03]  /*18b0*/  @!P1 STG.E desc[UR6][R8.64], R15 ;  /* 0x0000000f08009986 */ /* 0x0007e6000c101906 */
[----:B------:R-:W-:-:S07]  /*18c0*/  @!P1 FADD R0, R4, R5 ;  /* 0x0000000504009221 */ /* 0x000fce0000000000 */
.L_x_8:
[----:B-1----:R-:W1:Y:S01]  /*18d0*/  LDC.64 R4, c[0x0][0x3d8] ;  /* 0x0000f600ff047b82 */ /* 0x002e620000000a00 */
[----:B------:R-:W1:Y:S02]  /*18e0*/  LDCU UR4, c[0x0][0x3e0] ;  /* 0x00007c00ff0477ac */ /* 0x000e640008000800 */
[----:B-1----:R-:W-:-:S04]  /*18f0*/  FADD R2, -R5, UR4 ;  /* 0x0000000405027e21 */ /* 0x002fc80008000100 */
[----:B------:R-:W-:-:S04]  /*1900*/  FADD R3, R2, 1.5149000492694728011e-37 ;  /* 0x024e329002037421 */ /* 0x000fc80000000000 */
[----:B------:R-:W-:-:S04]  /*1910*/  FADD R2, R3, R4 ;  /* 0x0000000403027221 */ /* 0x000fc80000000000 */
[----:B------:R-:W1:Y:S08]  /*1920*/  MUFU.RCP R3, R2 ;  /* 0x0000000200037308 */ /* 0x000e700000001000 */
[----:B------:R-:W4:Y:S01]  /*1930*/  FCHK P0, RZ, R2 ;  /* 0x00000002ff007302 */ /* 0x000f220000000000 */
[----:B-1----:R-:W-:-:S04]  /*1940*/  FFMA R4, -R2, R3, 1 ;  /* 0x3f80000002047423 */ /* 0x002fc80000000103 */
[----:B------:R-:W-:-:S04]  /*1950*/  FFMA R4, R3, R4, R3 ;  /* 0x0000000403047223 */ /* 0x000fc80000000003 */
[----:B------:R-:W-:-:S04]  /*1960*/  FFMA R3, RZ, R4, RZ ;  /* 0x00000004ff037223 */ /* 0x000fc800000000ff */
[----:B------:R-:W-:-:S04]  /*1970*/  FFMA R5, -R2, R3, RZ ;  /* 0x0000000302057223 */ /* 0x000fc800000001ff */
[----:B------:R-:W-:Y:S01]  /*1980*/  FFMA R3, R4, R5, R3 ;  /* 0x0000000504037223 */ /* 0x000fe20000000003 */
[----:B----4-:R-:W-:Y:S06]  /*1990*/  @!P0 BRA `(.L_x_18) ;  /* 0x0000000000148947 */ /* 0x010fec0003800000 */
[----:B------:R-:W-:Y:S01]  /*19a0*/  MOV R3, R2 ;  /* 0x0000000200037202 */ /* 0x000fe20000000f00 */
[----:B------:R-:W-:Y:S01]  /*19b0*/  HFMA2 R2, -RZ, RZ, 0, 0 ;  /* 0x00000000ff027431 */ /* 0x000fe200000001ff */
[----:B------:R-:W-:-:S07]  /*19c0*/  MOV R10, 0x19e0 ;  /* 0x000019e0000a7802 */ /* 0x000fce0000000f00 */
[----:B0-23--:R-:W-:Y:S05]  /*19d0*/  CALL.REL.NOINC `($__internal_0_$__cuda_sm3x_div_rn_noftz_f32_slowpath) ;  /* 0x0000000000847944 */ /* 0x00dfea0003c00000 */
[----:B------:R-:W-:-:S07]  /*19e0*/  MOV R3, R2 ;  /* 0x0000000200037202 */ /* 0x000fce0000000f00 */
.L_x_18:
[----:B------:R-:W-:-:S13]  /*19f0*/  FSETP.GTU.AND P0, PT, R0, R3, PT ;  /* 0x000000030000720b */ /* 0x000fda0003f0c000 */
[----:B------:R-:W-:Y:S05]  /*1a00*/  @P0 BRA `(.L_x_0) ;  /* 0x0000000000500947 */ /* 0x000fea0003800000 */
[----:B------:R-:W1:Y:S01]  /*1a10*/  LDC R4, c[0x0][0x3f0] ;  /* 0x0000fc00ff047b82 */ /* 0x000e620000000800 */
[----:B------:R-:W-:Y:S01]  /*1a20*/  HFMA2 R3, -RZ, RZ, 0.58349609375, 5.7041645050048828125e-05 ;  /* 0x38ab03bdff037431 */ /* 0x000fe200000001ff */
[----:B------:R-:W-:-:S05]  /*1a30*/  MOV R0, 0x463f9c00 ;  /* 0x463f9c0000007802 */ /* 0x000fca0000000f00 */
[----:B------:R-:W-:-:S04]  /*1a40*/  FFMA R0, -R3, R0, 1 ;  /* 0x3f80000003007423 */ /* 0x000fc80000000100 */
[----:B------:R-:W-:Y:S01]  /*1a50*/  FFMA R0, R0, -R3, -8.1546117144171148539e-05 ;  /* 0xb8ab03bd00007423 */ /* 0x000fe20000000803 */
[----:B-1----:R-:W1:Y:S03]  /*1a60*/  FCHK P0, R4, -12263 ;  /* 0xc63f9c0004007902 */ /* 0x002e660000000000 */
[----:B------:R-:W-:-:S04]  /*1a70*/  FFMA R3, R0, R4, RZ ;  /* 0x0000000400037223 */ /* 0x000fc800000000ff */
[----:B------:R-:W-:-:S04]  /*1a80*/  FFMA R2, R3, 12263, R4 ;  /* 0x463f9c0003027823 */ /* 0x000fc80000000004 */
[----:B------:R-:W-:Y:S01]  /*1a90*/  FFMA R0, R0, R2, R3 ;  /* 0x0000000200007223 */ /* 0x000fe20000000003 */
[----:B-1----:R-:W-:Y:S06]  /*1aa0*/  @!P0 BRA `(.L_x_19) ;  /* 0x0000000000148947 */ /* 0x002fec0003800000 */
[----:B------:R-:W1:Y:S01]  /*1ab0*/  LDC R2, c[0x0][0x3f0] ;  /* 0x0000fc00ff027b82 */ /* 0x000e620000000800 */
[----:B------:R-:W-:Y:S02]  /*1ac0*/  MOV R3, 0xc63f9c00 ;  /* 0xc63f9c0000037802 */ /* 0x000fe40000000f00 */
[----:B------:R-:W-:-:S07]  /*1ad0*/  MOV R10, 0x1af0 ;  /* 0x00001af0000a7802 */ /* 0x000fce0000000f00 */
[----:B0123--:R-:W-:Y:S05]  /*1ae0*/  CALL.REL.NOINC `($__internal_0_$__cuda_sm3x_div_rn_noftz_f32_slowpath) ;  /* 0x0000000000407944 */ /* 0x00ffea0003c00000 */
[----:B------:R-:W-:-:S07]  /*1af0*/  MOV R0, R2 ;  /* 0x0000000200007202 */ /* 0x000fce0000000f00 */
.L_x_19:
[----:B------:R-:W1:Y:S01]  /*1b00*/  LDC.64 R2, c[0x0][0x3f8] ;  /* 0x0000fe00ff027b82 */ /* 0x000e620000000a00 */
[----:B------:R-:W4:Y:S01]  /*1b10*/  LDCU UR4, c[0x0][0x3f4] ;  /* 0x00007e80ff0477ac */ /* 0x000f220008000800 */
[----:B-1----:R-:W-:-:S04]  /*1b20*/  FADD R2, R2, R3 ;  /* 0x0000000302027221 */ /* 0x002fc80000000000 */
[----:B----4-:R-:W-:-:S04]  /*1b30*/  FADD R3, R2, UR4 ;  /* 0x0000000402037e21 */ /* 0x010fc80008000000 */
[----:B------:R-:W-:-:S07]  /*1b40*/  FADD R0, R3, R0 ;  /* 0x0000000003007221 */ /* 0x000fce0000000000 */
.L_x_0:
[----:B------:R-:W1:Y:S01]  /*1b50*/  F2F.F64.F32 R2, R0 ;  /* 0x0000000000027310 */ /* 0x000e620000201800 */
[----:B0-23--:R-:W-:Y:S01]  /*1b60*/  MOV R8, 0x0 ;  /* 0x0000000000087802 */ /* 0x00dfe20000000f00 */
[----:B------:R-:W0:Y:S05]  /*1b70*/  LDCU.64 UR4, c[0x4][0x8] ;  /* 0x01000100ff0477ac */ /* 0x000e2a0008000a00 */
[----:B------:R-:W2:Y:S01]  /*1b80*/  LDC.64 R8, c[0x4][R8] ;  /* 0x0100000008087b82 */ /* 0x000ea20000000a00 */
[----:B-1----:R1:W-:Y:S01]  /*1b90*/  STL.64 [R1], R2 ;  /* 0x0000000201007387 */ /* 0x0023e20000100a00 */
[----:B0-----:R-:W-:Y:S02]  /*1ba0*/  MOV R4, UR4 ;  /* 0x0000000400047c02 */ /* 0x001fe40008000f00 */
[----:B------:R-:W-:-:S07]  /*1bb0*/  MOV R5, UR5 ;  /* 0x0000000500057c02 */ /* 0x000fce0008000f00 */
[----:B------:R-:W-:-:S07]  /*1bc0*/  LEPC R20, `(.L_x_20) ;  /* 0x000000001014794e */ /* 0x000fce0000000000 */
[----:B-12---:R-:W-:Y:S05]  /*1bd0*/  CALL.ABS.NOINC R8 ;  /* 0x0000000008007343 */ /* 0x006fea0003c00000 */
.L_x_20:
[----:B------:R-:W-:Y:S05]  /*1be0*/  EXIT ;  /* 0x000000000000794d */ /* 0x000fea0003800000 */
        .weak           $__internal_0_$__cuda_sm3x_div_rn_noftz_f32_slowpath
        .type           $__internal_0_$__cuda_sm3x_div_rn_noftz_f32_slowpath,@function
        .size           $__internal_0_$__cuda_sm3x_div_rn_noftz_f32_slowpath,(.L_x_30 - $__internal_0_$__cuda_sm3x_div_rn_noftz_f32_slowpath)
$__internal_0_$__cuda_sm3x_div_rn_noftz_f32_slowpath:
[----:B------:R-:W-:Y:S02]  /*1bf0*/  SHF.R.U32.HI R11, RZ, 0x17, R3 ;  /* 0x00000017ff0b7819 */ /* 0x000fe40000011603 */
[----:B------:R-:W-:Y:S02]  /*1c00*/  SHF.R.U32.HI R9, RZ, 0x17, R2 ;  /* 0x00000017ff097819 */ /* 0x000fe40000011602 */
[----:B------:R-:W-:Y:S02]  /*1c10*/  LOP3.LUT R11, R11, 0xff, RZ, 0xc0, !PT ;  /* 0x000000ff0b0b7812 */ /* 0x000fe400078ec0ff */
[----:B------:R-:W-:Y:S02]  /*1c20*/  LOP3.LUT R16, R9, 0xff, RZ, 0xc0, !PT ;  /* 0x000000ff09107812 */ /* 0x000fe400078ec0ff */
[----:B------:R-:W-:Y:S02]  /*1c30*/  IADD3 R14, PT, PT, R11, -0x1, RZ ;  /* 0xffffffff0b0e7810 */ /* 0x000fe40007ffe0ff */
[----:B------:R-:W-:-:S02]  /*1c40*/  IADD3 R12, PT, PT, R16, -0x1, RZ ;  /* 0xffffffff100c7810 */ /* 0x000fc40007ffe0ff */
[----:B------:R-:W-:Y:S02]  /*1c50*/  ISETP.GT.U32.AND P0, PT, R14, 0xfd, PT ;  /* 0x000000fd0e00780c */ /* 0x000fe40003f04070 */
[----:B------:R-:W-:Y:S02]  /*1c60*/  MOV R13, R3 ;  /* 0x00000003000d7202 */ /* 0x000fe40000000f00 */
[----:B------:R-:W-:-:S13]  /*1c70*/  ISETP.GT.U32.OR P0, PT, R12, 0xfd, P0 ;  /* 0x000000fd0c00780c */ /* 0x000fda0000704470 */
[----:B------:R-:W-:Y:S01]  /*1c80*/  @!P0 MOV R9, RZ ;  /* 0x000000ff00098202 */ /* 0x000fe20000000f00 */
[----:B------:R-:W-:Y:S06]  /*1c90*/  @!P0 BRA `(.L_x_21) ;  /* 0x00000000005c8947 */ /* 0x000fec0003800000 */
[----:B------:R-:W-:Y:S02]  /*1ca0*/  FSETP.GTU.FTZ.AND P0, PT, |R2|, +INF , PT ;  /* 0x7f8000000200780b */ /* 0x000fe40003f1c200 */
[----:B------:R-:W-:-:S04]  /*1cb0*/  FSETP.GTU.FTZ.AND P1, PT, |R3|, +INF , PT ;  /* 0x7f8000000300780b */ /* 0x000fc80003f3c200 */
[----:B------:R-:W-:-:S13]  /*1cc0*/  PLOP3.LUT P0, PT, P0, P1, PT, 0xf8, 0x8f ;  /* 0x00000000008f781c */ /* 0x000fda0000703f70 */
[----:B------:R-:W-:Y:S05]  /*1cd0*/  @P0 BRA `(.L_x_22) ;  /* 0x0000000400440947 */ /* 0x000fea0003800000 */
[----:B------:R-:W-:-:S13]  /*1ce0*/  LOP3.LUT P0, RZ, R13, 0x7fffffff, R2, 0xc8, !PT ;  /* 0x7fffffff0dff7812 */ /* 0x000fda000780c802 */
[----:B------:R-:W-:Y:S05]  /*1cf0*/  @!P0 BRA `(.L_x_23) ;  /* 0x0000000400348947 */ /* 0x000fea0003800000 */
[C---:B------:R-:W-:Y:S02]  /*1d00*/  FSETP.NEU.FTZ.AND P3, PT, |R2|.reuse, +INF , PT ;  /* 0x7f8000000200780b */ /* 0x040fe40003f7d200 */
[----:B------:R-:W-:Y:S02]  /*1d10*/  FSETP.NEU.FTZ.AND P1, PT, |R3|, +INF , PT ;  /* 0x7f8000000300780b */ /* 0x000fe40003f3d200 */
[----:B------:R-:W-:-:S11]  /*1d20*/  FSETP.NEU.FTZ.AND P0, PT, |R2|, +INF , PT ;  /* 0x7f8000000200780b */ /* 0x000fd60003f1d200 */
[----:B------:R-:W-:Y:S05]  /*1d30*/  @!P1 BRA !P3, `(.L_x_23) ;  /* 0x0000000400249947 */ /* 0x000fea0005800000 */
[----:B------:R-:W-:-:S04]  /*1d40*/  LOP3.LUT P3, RZ, R2, 0x7fffffff, RZ, 0xc0, !PT ;  /* 0x7fffffff02ff7812 */ /* 0x000fc8000786c0ff */
[----:B------:R-:W-:-:S13]  /*1d50*/  PLOP3.LUT P1, PT, P1, P3, PT, 0x2f, 0xf2 ;  /* 0x0000000000f2781c */ /* 0x000fda0000f26577 */
[----:B------:R-:W-:Y:S05]  /*1d60*/  @P1 BRA `(.L_x_24) ;  /* 0x0000000400101947 */ /* 0x000fea0003800000 */
[----:B------:R-:W-:-:S04]  /*1d70*/  LOP3.LUT P1, RZ, R13, 0x7fffffff, RZ, 0xc0, !PT ;  /* 0x7fffffff0dff7812 */ /* 0x000fc8000782c0ff */
[----:B------:R-:W-:-:S13]  /*1d80*/  PLOP3.LUT P0, PT, P0, P1, PT, 0x2f, 0xf2 ;  /* 0x0000000000f2781c */ /* 0x000fda0000702577 */
[----:B------:R-:W-:Y:S05]  /*1d90*/  @P0 BRA `(.L_x_25) ;  /* 0x0000000000f80947 */ /* 0x000fea0003800000 */
[----:B------:R-:W-:Y:S02]  /*1da0*/  ISETP.GE.AND P0, PT, R12, RZ, PT ;  /* 0x000000ff0c00720c */ /* 0x000fe40003f06270 */
[----:B------:R-:W-:-:S11]  /*1db0*/  ISETP.GE.AND P1, PT, R14, RZ, PT ;  /* 0x000000ff0e00720c */ /* 0x000fd60003f26270 */
[----:B------:R-:W-:Y:S01]  /*1dc0*/  @P0 MOV R9, RZ ;  /* 0x000000ff00090202 */ /* 0x000fe20000000f00 */
[----:B------:R-:W-:Y:S01]  /*1dd0*/  @!P0 FFMA R2, R2, 1.84467440737095516160e+19, RZ ;  /* 0x5f80000002028823 */ /* 0x000fe200000000ff */
[----:B------:R-:W-:Y:S01]  /*1de0*/  @!P0 MOV R9, 0xffffffc0 ;  /* 0xffffffc000098802 */ /* 0x000fe20000000f00 */
[----:B------:R-:W-:-:S03]  /*1df0*/  @!P1 FFMA R13, R3, 1.84467440737095516160e+19, RZ ;  /* 0x5f800000030d9823 */ /* 0x000fc600000000ff */
[----:B------:R-:W-:-:S07]  /*1e00*/  @!P1 IADD3 R9, PT, PT, R9, 0x40, RZ ;  /* 0x0000004009099810 */ /* 0x000fce0007ffe0ff */
.L_x_21:
[----:B------:R-:W-:-:S04]  /*1e10*/  LEA R12, R11, 0xc0800000, 0x17 ;  /* 0xc08000000b0c7811 */ /* 0x000fc800078eb8ff */
[----:B------:R-:W-:Y:S02]  /*1e20*/  IADD3 R13, PT, PT, -R12, R13, RZ ;  /* 0x0000000d0c0d7210 */ /* 0x000fe40007ffe1ff */
[----:B------:R-:W-:Y:S02]  /*1e30*/  IADD3 R12, PT, PT, R16, -0x7f, RZ ;  /* 0xffffff81100c7810 */ /* 0x000fe40007ffe0ff */
[----:B------:R-:W0:Y:S01]  /*1e40*/  MUFU.RCP R14, R13 ;  /* 0x0000000d000e7308 */ /* 0x000e220000001000 */
[----:B------:R-:W-:Y:S02]  /*1e50*/  FADD.FTZ R15, -R13, -RZ ;  /* 0x800000ff0d0f7221 */ /* 0x000fe40000010100 */
[C---:B------:R-:W-:Y:S01]  /*1e60*/  IMAD R2, R12.reuse, -0x800000, R2 ;  /* 0xff8000000c027824 */ /* 0x040fe200078e0202 */
[----:B------:R-:W-:-:S04]  /*1e70*/  IADD3 R12, PT, PT, R12, 0x7f, -R11 ;  /* 0x0000007f0c0c7810 */ /* 0x000fc80007ffe80b */
[----:B------:R-:W-:Y:S01]  /*1e80*/  IADD3 R12, PT, PT, R12, R9, RZ ;  /* 0x000000090c0c7210 */ /* 0x000fe20007ffe0ff */
[----:B0-----:R-:W-:-:S04]  /*1e90*/  FFMA R17, R14, R15, 1 ;  /* 0x3f8000000e117423 */ /* 0x001fc8000000000f */
[----:B------:R-:W-:-:S04]  /*1ea0*/  FFMA R19, R14, R17, R14 ;  /* 0x000000110e137223 */ /* 0x000fc8000000000e */
[----:B------:R-:W-:-:S04]  /*1eb0*/  FFMA R14, R2, R19, RZ ;  /* 0x00000013020e7223 */ /* 0x000fc800000000ff */
[----:B------:R-:W-:-:S04]  /*1ec0*/  FFMA R17, R15, R14, R2 ;  /* 0x0000000e0f117223 */ /* 0x000fc80000000002 */
[----:B------:R-:W-:-:S04]  /*1ed0*/  FFMA R14, R19, R17, R14 ;  /* 0x00000011130e7223 */ /* 0x000fc8000000000e */
[----:B------:R-:W-:-:S04]  /*1ee0*/  FFMA R15, R15, R14, R2 ;  /* 0x0000000e0f0f7223 */ /* 0x000fc80000000002 */
[----:B------:R-:W-:-:S05]  /*1ef0*/  FFMA R2, R19, R15, R14 ;  /* 0x0000000f13027223 */ /* 0x000fca000000000e */
[----:B------:R-:W-:-:S04]  /*1f00*/  SHF.R.U32.HI R11, RZ, 0x17, R2 ;  /* 0x00000017ff0b7819 */ /* 0x000fc80000011602 */
[----:B------:R-:W-:-:S04]  /*1f10*/  LOP3.LUT R11, R11, 0xff, RZ, 0xc0, !PT ;  /* 0x000000ff0b0b7812 */ /* 0x000fc800078ec0ff */
[----:B------:R-:W-:-:S04]  /*1f20*/  IADD3 R13, PT, PT, R11, R12, RZ ;  /* 0x0000000c0b0d7210 */ /* 0x000fc80007ffe0ff */
[----:B------:R-:W-:-:S04]  /*1f30*/  IADD3 R9, PT, PT, R13, -0x1, RZ ;  /* 0xffffffff0d097810 */ /* 0x000fc80007ffe0ff */
[----:B------:R-:W-:-:S13]  /*1f40*/  ISETP.GE.U32.AND P0, PT, R9, 0xfe, PT ;  /* 0x000000fe0900780c */ /* 0x000fda0003f06070 */
[----:B------:R-:W-:Y:S05]  /*1f50*/  @!P0 BRA `(.L_x_26) ;  /* 0x0000000000808947 */ /* 0x000fea0003800000 */
[----:B------:R-:W-:-:S13]  /*1f60*/  ISETP.GT.AND P0, PT, R13, 0xfe, PT ;  /* 0x000000fe0d00780c */ /* 0x000fda0003f04270 */
[----:B------:R-:W-:Y:S05]  /*1f70*/  @P0 BRA `(.L_x_27) ;  /* 0x00000000006c0947 */ /* 0x000fea0003800000 */
[----:B------:R-:W-:-:S13]  /*1f80*/  ISETP.GE.AND P0, PT, R13, 0x1, PT ;  /* 0x000000010d00780c */ /* 0x000fda0003f06270 */
[----:B------:R-:W-:Y:S05]  /*1f90*/  @P0 BRA `(.L_x_28) ;  /* 0x0000000000980947 */ /* 0x000fea0003800000 */
[----:B------:R-:W-:Y:S02]  /*1fa0*/  ISETP.GE.AND P0, PT, R13, -0x18, PT ;  /* 0xffffffe80d00780c */ /* 0x000fe40003f06270 */
[----:B------:R-:W-:-:S11]  /*1fb0*/  LOP3.LUT R2, R2, 0x80000000, RZ, 0xc0, !PT ;  /* 0x8000000002027812 */ /* 0x000fd600078ec0ff */
[----:B------:R-:W-:Y:S05]  /*1fc0*/  @!P0 BRA `(.L_x_28) ;  /* 0x00000000008c8947 */ /* 0x000fea0003800000 */
[CCC-:B------:R-:W-:Y:S01]  /*1fd0*/  FFMA.RZ R9, R19.reuse, R15.reuse, R14.reuse ;  /* 0x0000000f13097223 */ /* 0x1c0fe2000000c00e */
[-CC-:B------:R-:W-:Y:S01]  /*1fe0*/  FFMA.RM R12, R19, R15.reuse, R14.reuse ;  /* 0x0000000f130c7223 */ /* 0x180fe2000000400e */
[C---:B------:R-:W-:Y:S02]  /*1ff0*/  ISETP.NE.AND P3, PT, R13.reuse, RZ, PT ;  /* 0x000000ff0d00720c */ /* 0x040fe40003f65270 */
[----:B------:R-:W-:Y:S02]  /*2000*/  ISETP.NE.AND P1, PT, R13, RZ, PT ;  /* 0x000000ff0d00720c */ /* 0x000fe40003f25270 */
[----:B------:R-:W-:Y:S01]  /*2010*/  LOP3.LUT R11, R9, 0x7fffff, RZ, 0xc0, !PT ;  /* 0x007fffff090b7812 */ /* 0x000fe200078ec0ff */
[----:B------:R-:W-:Y:S01]  /*2020*/  FFMA.RP R9, R19, R15, R14 ;  /* 0x0000000f13097223 */ /* 0x000fe2000000800e */
[----:B------:R-:W-:Y:S02]  /*2030*/  IADD3 R14, PT, PT, R13, 0x20, RZ ;  /* 0x000000200d0e7810 */ /* 0x000fe40007ffe0ff */
[----:B------:R-:W-:-:S02]  /*2040*/  LOP3.LUT R11, R11, 0x800000, RZ, 0xfc, !PT ;  /* 0x008000000b0b7812 */ /* 0x000fc400078efcff */
[----:B------:R-:W-:Y:S02]  /*2050*/  IADD3 R13, PT, PT, -R13, RZ, RZ ;  /* 0x000000ff0d0d7210 */ /* 0x000fe40007ffe1ff */
[----:B------:R-:W-:Y:S02]  /*2060*/  SHF.L.U32 R14, R11, R14, RZ ;  /* 0x0000000e0b0e7219 */ /* 0x000fe400000006ff */
[----:B------:R-:W-:Y:S02]  /*2070*/  FSETP.NEU.FTZ.AND P0, PT, R9, R12, PT ;  /* 0x0000000c0900720b */ /* 0x000fe40003f1d000 */
[----:B------:R-:W-:Y:S02]  /*2080*/  SEL R12, R13, RZ, P3 ;  /* 0x000000ff0d0c7207 */ /* 0x000fe40001800000 */
[----:B------:R-:W-:Y:S02]  /*2090*/  ISETP.NE.AND P1, PT, R14, RZ, P1 ;  /* 0x000000ff0e00720c */ /* 0x000fe40000f25270 */
[----:B------:R-:W-:-:S02]  /*20a0*/  SHF.R.U32.HI R12, RZ, R12, R11 ;  /* 0x0000000cff0c7219 */ /* 0x000fc4000001160b */
[----:B------:R-:W-:Y:S02]  /*20b0*/  PLOP3.LUT P0, PT, P0, P1, PT, 0xf8, 0x8f ;  /* 0x00000000008f781c */ /* 0x000fe40000703f70 */
[----:B------:R-:W-:Y:S02]  /*20c0*/  SHF.R.U32.HI R14, RZ, 0x1, R12 ;  /* 0x00000001ff0e7819 */ /* 0x000fe4000001160c */
[----:B------:R-:W-:-:S04]  /*20d0*/  SEL R9, RZ, 0x1, !P0 ;  /* 0x00000001ff097807 */ /* 0x000fc80004000000 */
[----:B------:R-:W-:-:S04]  /*20e0*/  LOP3.LUT R9, R9, 0x1, R14, 0xf8, !PT ;  /* 0x0000000109097812 */ /* 0x000fc800078ef80e */
[----:B------:R-:W-:-:S04]  /*20f0*/  LOP3.LUT R9, R9, R12, RZ, 0xc0, !PT ;  /* 0x0000000c09097212 */ /* 0x000fc800078ec0ff */
[----:B------:R-:W-:-:S04]  /*2100*/  IADD3 R9, PT, PT, R14, R9, RZ ;  /* 0x000000090e097210 */ /* 0x000fc80007ffe0ff */
[----:B------:R-:W-:Y:S01]  /*2110*/  LOP3.LUT R2, R9, R2, RZ, 0xfc, !PT ;  /* 0x0000000209027212 */ /* 0x000fe200078efcff */
[----:B------:R-:W-:Y:S06]  /*2120*/  BRA `(.L_x_28) ;  /* 0x0000000000347947 */ /* 0x000fec0003800000 */
.L_x_27:
[----:B------:R-:W-:-:S04]  /*2130*/  LOP3.LUT R2, R2, 0x80000000, RZ, 0xc0, !PT ;  /* 0x8000000002027812 */ /* 0x000fc800078ec0ff */
[----:B------:R-:W-:Y:S01]  /*2140*/  LOP3.LUT R2, R2, 0x7f800000, RZ, 0xfc, !PT ;  /* 0x7f80000002027812 */ /* 0x000fe200078efcff */
[----:B------:R-:W-:Y:S06]  /*2150*/  BRA `(.L_x_28) ;  /* 0x0000000000287947 */ /* 0x000fec0003800000 */
.L_x_26:
[----:B------:R-:W-:Y:S01]  /*2160*/  LEA R2, R12, R2, 0x17 ;  /* 0x000000020c027211 */ /* 0x000fe200078eb8ff */
[----:B------:R-:W-:Y:S06]  /*2170*/  BRA `(.L_x_28) ;  /* 0x0000000000207947 */ /* 0x000fec0003800000 */
.L_x_25:
[----:B------:R-:W-:-:S04]  /*2180*/  LOP3.LUT R2, R13, 0x80000000, R2, 0x48, !PT ;  /* 0x800000000d027812 */ /* 0x000fc800078e4802 */
[----:B------:R-:W-:Y:S01]  /*2190*/  LOP3.LUT R2, R2, 0x7f800000, RZ, 0xfc, !PT ;  /* 0x7f80000002027812 */ /* 0x000fe200078efcff */
[----:B------:R-:W-:Y:S06]  /*21a0*/  BRA `(.L_x_28) ;  /* 0x0000000000147947 */ /* 0x000fec0003800000 */
.L_x_24:
[----:B------:R-:W-:Y:S01]  /*21b0*/  LOP3.LUT R2, R13, 0x80000000, R2, 0x48, !PT ;  /* 0x800000000d027812 */ /* 0x000fe200078e4802 */
[----:B------:R-:W-:Y:S06]  /*21c0*/  BRA `(.L_x_28) ;  /* 0x00000000000c7947 */ /* 0x000fec0003800000 */
.L_x_23:
[----:B------:R-:W0:Y:S01]  /*21d0*/  MUFU.RSQ R2, -QNAN ;  /* 0xffc0000000027908 */ /* 0x000e220000001400 */
[----:B------:R-:W-:Y:S05]  /*21e0*/  BRA `(.L_x_28) ;  /* 0x0000000000047947 */ /* 0x000fea0003800000 */
.L_x_22:
[----:B------:R-:W-:-:S07]  /*21f0*/  FADD.FTZ R2, R2, R3 ;  /* 0x0000000302027221 */ /* 0x000fce0000010000 */
.L_x_28:
[----:B------:R-:W-:-:S04]  /*2200*/  HFMA2 R11, -RZ, RZ, 0, 0 ;  /* 0x00000000ff0b7431 */ /* 0x000fc800000001ff */
[----:B0-----:R-:W-:Y:S05]  /*2210*/  RET.REL.NODEC R10 `(_Z7computefiifffffffPfffS_ffffffffffffffff) ;  /* 0xffffffdc0a787950 */ /* 0x001fea0003c3ffff */
.L_x_29:
[----:B------:R-:W-:-:S00]  /*2220*/  BRA `(.L_x_29) ;  /* 0xfffffffc00fc7947 */ /* 0x000fc0000383ffff */
[----:B------:R-:W-:-:S00]  /*2230*/  NOP ;  /* 0x0000000000007918 */ /* 0x000fc00000000000 */
        /* <DEDUP_REMOVED lines=12> */
.L_x_30:


//--------------------- .nv.global.init           --------------------------
	.section	.nv.global.init,"aw",@progbits
.nv.global.init:
	.type		$str,@object
	.size		$str,(.L_0 - $str)
$str:
        /*0000*/ 	.byte	0x25, 0x2e, 0x31, 0x37, 0x67, 0x0a, 0x00
.L_0:


//--------------------- .nv.shared.reserved.0     --------------------------
	.section	.nv.shared.reserved.0,"aw",@nobits
	.weak		__nv_reservedSMEM_offset_0_alias
	.size		__nv_reservedSMEM_offset_0_alias, 0, 64
	.other		__nv_reservedSMEM_offset_0_alias,@"STO_CUDA_RESERVED_SHARED STV_DEFAULT"
__nv_reservedSMEM_offset_0_alias:
	.zero		0
	.zero		64


//--------------------- .nv.constant0._Z7computefiifffffffPfffS_ffffffffffffffff --------------------------
	.section	.nv.constant0._Z7computefiifffffffPfffS_ffffffffffffffff,"a",@progbits
	.sectionflags	@""
	.align	4
.nv.constant0._Z7computefiifffffffPfffS_ffffffffffffffff:
	.zero		1024


//--------------------- SYMBOLS --------------------------

	.type		.nv.reservedSmem.offset0,@object
	.size		.nv.reservedSmem.offset0,0x4
	.type		vprintf,@function
